//
// Generated by NVIDIA NVVM Compiler
//
// Compiler Build ID: CL-36424714
// Cuda compilation tools, release 13.0, V13.0.88
// Based on NVVM 20.0.0
//

.version 9.0
.target sm_100
.address_size 64

	// .globl	matmul

.visible .entry matmul(
	.param .u64 .ptr .align 1 matmul_param_0,
	.param .u64 .ptr .align 1 matmul_param_1,
	.param .u64 .ptr .align 1 matmul_param_2,
	.param .u64 .ptr .align 1 matmul_param_3,
	.param .u64 .ptr .align 1 matmul_param_4,
	.param .u64 .ptr .align 1 matmul_param_5,
	.param .u64 matmul_param_6,
	.param .u64 matmul_param_7,
	.param .u64 matmul_param_8,
	.param .u64 matmul_param_9,
	.param .u64 .ptr .align 1 matmul_param_10,
	.param .u64 .ptr .align 1 matmul_param_11
)
{
	.reg .pred 	%p<3>;
	.reg .b32 	%r<51>;
	.reg .b64 	%rd<67>;

	ld.param.u64 	%rd9, [matmul_param_1];
	ld.param.u64 	%rd11, [matmul_param_3];
	ld.param.u64 	%rd12, [matmul_param_4];
	ld.param.u64 	%rd14, [matmul_param_6];
	ld.param.u64 	%rd15, [matmul_param_7];
	ld.param.u64 	%rd16, [matmul_param_8];
	ld.param.u64 	%rd17, [matmul_param_9];
	ld.param.u64 	%rd18, [matmul_param_10];
	ld.param.u64 	%rd19, [matmul_param_11];
	mov.u32 	%r1, %ctaid.x;
	mov.u32 	%r2, %ntid.x;
	mov.u32 	%r3, %tid.x;
	mad.lo.s32 	%r4, %r1, %r2, %r3;
	cvt.u64.u32 	%rd1, %r4;
	setp.le.u64 	%p1, %rd15, %rd1;
	@%p1 bra 	$L__BB0_5;
	and.b64  	%rd20, %rd14, -4294967296;
	setp.ne.s64 	%p2, %rd20, 0;
	@%p2 bra 	$L__BB0_3;
	cvt.u32.u64 	%r5, %rd14;
	cvt.u32.u64 	%r6, %rd1;
	div.u32 	%r7, %r6, %r5;
	mul.lo.s32 	%r8, %r7, %r5;
	sub.s32 	%r9, %r6, %r8;
	cvt.u64.u32 	%rd65, %r7;
	cvt.u64.u32 	%rd66, %r9;
	bra.uni 	$L__BB0_4;
$L__BB0_3:
	div.u64 	%rd65, %rd1, %rd14;
	mul.lo.s64 	%rd21, %rd65, %rd14;
	sub.s64 	%rd66, %rd1, %rd21;
$L__BB0_4:
	ld.param.u64 	%rd64, [matmul_param_5];
	ld.param.u64 	%rd63, [matmul_param_2];
	ld.param.u64 	%rd62, [matmul_param_0];
	cvta.to.global.u64 	%rd22, %rd63;
	shl.b64 	%rd23, %rd66, 2;
	add.s64 	%rd24, %rd22, %rd23;
	ld.global.u32 	%r10, [%rd24];
	cvta.to.global.u64 	%rd25, %rd11;
	add.s64 	%rd26, %rd25, %rd23;
	ld.global.u32 	%r11, [%rd26];
	cvta.to.global.u64 	%rd27, %rd12;
	shl.b64 	%rd28, %rd65, 2;
	add.s64 	%rd29, %rd27, %rd28;
	ld.global.u32 	%r12, [%rd29];
	cvt.u32.u64 	%r13, %rd16;
	shl.b32 	%r14, %r13, 7;
	add.s32 	%r15, %r12, %r14;
	cvta.to.global.u64 	%rd30, %rd64;
	add.s64 	%rd31, %rd30, %rd28;
	ld.global.u32 	%r16, [%rd31];
	add.s32 	%r17, %r16, %r14;
	cvta.to.global.u64 	%rd32, %rd62;
	shl.b64 	%rd33, %rd1, 2;
	add.s64 	%rd34, %rd32, %rd33;
	ld.global.u32 	%r18, [%rd34];
	add.s32 	%r19, %r15, %r10;
	shl.b32 	%r20, %r19, 7;
	add.s32 	%r21, %r20, %r18;
	cvt.u64.u32 	%rd35, %r21;
	shl.b64 	%rd36, %rd15, 2;
	add.s64 	%rd37, %rd34, %rd36;
	ld.global.u32 	%r22, [%rd37];
	add.s32 	%r23, %r17, %r10;
	shl.b32 	%r24, %r23, 7;
	add.s32 	%r25, %r24, %r22;
	cvt.u64.u32 	%rd38, %r25;
	add.s64 	%rd39, %rd37, %rd36;
	ld.global.u32 	%r26, [%rd39];
	add.s32 	%r27, %r15, %r11;
	shl.b32 	%r28, %r27, 7;
	add.s32 	%r29, %r26, %r28;
	cvt.u64.u32 	%rd40, %r29;
	add.s64 	%rd41, %rd39, %rd36;
	ld.global.u32 	%r30, [%rd41];
	add.s32 	%r31, %r17, %r11;
	shl.b32 	%r32, %r31, 7;
	add.s32 	%r33, %r30, %r32;
	shl.b64 	%rd42, %rd16, 15;
	sub.s64 	%rd43, %rd38, %rd42;
	add.s64 	%rd44, %rd43, %rd40;
	shl.b64 	%rd45, %rd44, 8;
	mul.wide.u32 	%rd46, %r33, 65536;
	mad.lo.s64 	%rd47, %rd16, -1073758208, %rd35;
	add.s64 	%rd48, %rd47, %rd46;
	add.s64 	%rd49, %rd48, %rd45;
	mul.lo.s64 	%rd50, %rd49, %rd17;
	mul.hi.s64 	%rd51, %rd50, 2306441298735155403;
	shr.s64 	%rd52, %rd51, 13;
	shr.u64 	%rd53, %rd51, 63;
	cvt.u32.u64 	%r34, %rd53;
	cvt.u32.u64 	%r35, %rd52;
	add.s32 	%r36, %r35, %r34;
	mov.b64 	%rd54, 65519;
	cvt.u32.u64 	%r37, %rd54;
	mul.lo.s32 	%r38, %r36, %r37;
	cvt.u32.u64 	%r39, %rd50;
	sub.s32 	%r40, %r39, %r38;
	and.b32  	%r41, %r40, 65535;
	cvta.to.global.u64 	%rd55, %rd18;
	shl.b64 	%rd56, %rd1, 1;
	add.s64 	%rd57, %rd55, %rd56;
	ld.global.u16 	%r42, [%rd57];
	cvta.to.global.u64 	%rd58, %rd19;
	add.s64 	%rd59, %rd58, %rd56;
	ld.global.u16 	%r43, [%rd59];
	sub.s32 	%r44, %r42, %r43;
	add.s32 	%r45, %r44, %r41;
	add.s32 	%r46, %r45, 65519;
	mul.hi.u32 	%r47, %r46, -2146926447;
	shr.u32 	%r48, %r47, 15;
	mul.lo.s32 	%r49, %r48, 65519;
	sub.s32 	%r50, %r46, %r49;
	cvta.to.global.u64 	%rd60, %rd9;
	add.s64 	%rd61, %rd60, %rd56;
	st.global.u16 	[%rd61], %r50;
$L__BB0_5:
	ret;

}
	// .globl	reconstructDistance
.visible .entry reconstructDistance(
	.param .u64 .ptr .align 1 reconstructDistance_param_0,
	.param .u64 .ptr .align 1 reconstructDistance_param_1,
	.param .u64 .ptr .align 1 reconstructDistance_param_2,
	.param .u64 .ptr .align 1 reconstructDistance_param_3,
	.param .u64 .ptr .align 1 reconstructDistance_param_4,
	.param .u64 .ptr .align 1 reconstructDistance_param_5,
	.param .u64 .ptr .align 1 reconstructDistance_param_6,
	.param .u64 reconstructDistance_param_7
)
{
	.reg .pred 	%p<2>;
	.reg .b16 	%rs<3>;
	.reg .b32 	%r<23>;
	.reg .b32 	%f<6>;
	.reg .b64 	%rd<26>;

	ld.param.u64 	%rd2, [reconstructDistance_param_0];
	ld.param.u64 	%rd3, [reconstructDistance_param_1];
	ld.param.u64 	%rd4, [reconstructDistance_param_2];
	ld.param.u64 	%rd5, [reconstructDistance_param_3];
	ld.param.u64 	%rd6, [reconstructDistance_param_4];
	ld.param.u64 	%rd7, [reconstructDistance_param_5];
	ld.param.u64 	%rd8, [reconstructDistance_param_6];
	ld.param.u64 	%rd9, [reconstructDistance_param_7];
	mov.u32 	%r1, %ctaid.x;
	mov.u32 	%r2, %ntid.x;
	mov.u32 	%r3, %tid.x;
	mad.lo.s32 	%r4, %r1, %r2, %r3;
	cvt.u64.u32 	%rd1, %r4;
	setp.le.u64 	%p1, %rd9, %rd1;
	@%p1 bra 	$L__BB1_2;
	cvta.to.global.u64 	%rd10, %rd2;
	cvta.to.global.u64 	%rd11, %rd3;
	cvta.to.global.u64 	%rd12, %rd4;
	cvta.to.global.u64 	%rd13, %rd5;
	cvta.to.global.u64 	%rd14, %rd6;
	cvta.to.global.u64 	%rd15, %rd7;
	cvta.to.global.u64 	%rd16, %rd8;
	shl.b64 	%rd17, %rd1, 1;
	add.s64 	%rd18, %rd10, %rd17;
	ld.global.u16 	%r5, [%rd18];
	add.s64 	%rd19, %rd11, %rd17;
	ld.global.u16 	%r6, [%rd19];
	add.s32 	%r7, %r6, %r5;
	add.s64 	%rd20, %rd12, %rd17;
	ld.global.u16 	%r8, [%rd20];
	add.s32 	%r9, %r7, %r8;
	mul.hi.u32 	%r10, %r9, 262213;
	shr.u32 	%r11, %r10, 2;
	mul.lo.s32 	%r12, %r11, 65519;
	sub.s32 	%r13, %r9, %r12;
	cvt.u16.u32 	%rs1, %r13;
	add.s64 	%rd21, %rd13, %rd17;
	ld.global.u16 	%r14, [%rd21];
	add.s64 	%rd22, %rd14, %rd17;
	ld.global.u16 	%r15, [%rd22];
	add.s32 	%r16, %r15, %r14;
	add.s64 	%rd23, %rd15, %rd17;
	ld.global.u16 	%r17, [%rd23];
	add.s32 	%r18, %r16, %r17;
	mul.hi.u32 	%r19, %r18, 262213;
	shr.u32 	%r20, %r19, 2;
	mul.lo.s32 	%r21, %r20, 65519;
	sub.s32 	%r22, %r18, %r21;
	cvt.u16.u32 	%rs2, %r22;
	cvt.rn.f32.s16 	%f1, %rs1;
	cvt.rn.f32.s16 	%f2, %rs2;
	div.rn.f32 	%f3, %f1, %f2;
	add.f32 	%f4, %f3, 0fBF800000;
	mul.f32 	%f5, %f4, 0fBF000000;
	shl.b64 	%rd24, %rd1, 2;
	add.s64 	%rd25, %rd16, %rd24;
	st.global.f32 	[%rd25], %f5;
$L__BB1_2:
	ret;

}


// ===== COMPILED SASS (sm_100) =====

	.target	sm_100

	.elftype	@"ET_EXEC"


//--------------------- .note.nv.tkinfo           --------------------------
	.section	.note.nv.tkinfo,"",@"SHT_NOTE"
	.sectionflags	@"SHF_NOTE_NV_TKINFO"
	.tkinfo
        /*0018*/ 	.word	0x00000002
        /*0030*/ 	.string	""
        /*0030*/ 	.string	"ptxas"
        /*0030*/ 	.string	"Cuda compilation tools, release 13.0, V13.0.88"
        /*0030*/ 	.string	"Build cuda_13.0.r13.0/compiler.36424714_0"
        /*0030*/ 	.string	"-arch sm_100 -m 64 "



//--------------------- .note.nv.cuinfo           --------------------------
	.section	.note.nv.cuinfo,"",@"SHT_NOTE"
	.sectionflags	@"SHF_NOTE_NV_CUINFO"
        /*0018*/ 	.short	0x0002
        /*001a*/ 	.short	0x0064
        /*001c*/ 	.short	0x0082
	.zero		2


//--------------------- .nv.info                  --------------------------
	.section	.nv.info,"",@"SHT_CUDA_INFO"
	.align	4


	//----- nvinfo : EIATTR_REGCOUNT
	.align		4
        /*0000*/ 	.byte	0x04, 0x2f
        /*0002*/ 	.short	(.L_1 - .L_0)
	.align		4
.L_0:
        /*0004*/ 	.word	index@(matmul)
        /*0008*/ 	.word	0x0000001e


	//----- nvinfo : EIATTR_FRAME_SIZE
	.align		4
.L_1:
        /*000c*/ 	.byte	0x04, 0x11
        /*000e*/ 	.short	(.L_3 - .L_2)
	.align		4
.L_2:
        /*0010*/ 	.word	index@($__internal_1_$__cuda_sm20_div_u64)
        /*0014*/ 	.word	0x00000000


	//----- nvinfo : EIATTR_FRAME_SIZE
	.align		4
.L_3:
        /*0018*/ 	.byte	0x04, 0x11
        /*001a*/ 	.short	(.L_5 - .L_4)
	.align		4
.L_4:
        /*001c*/ 	.word	index@(matmul)
        /*0020*/ 	.word	0x00000000


	//----- nvinfo : EIATTR_REGCOUNT
	.align		4
.L_5:
        /*0024*/ 	.byte	0x04, 0x2f
        /*0026*/ 	.short	(.L_7 - .L_6)
	.align		4
.L_6:
        /*0028*/ 	.word	index@(reconstructDistance)
        /*002c*/ 	.word	0x00000012


	//----- nvinfo : EIATTR_FRAME_SIZE
	.align		4
.L_7:
        /*0030*/ 	.byte	0x04, 0x11
        /*0032*/ 	.short	(.L_9 - .L_8)
	.align		4
.L_8:
        /*0034*/ 	.word	index@($__internal_0_$__cuda_sm3x_div_rn_noftz_f32_slowpath)
        /*0038*/ 	.word	0x00000000


	//----- nvinfo : EIATTR_FRAME_SIZE
	.align		4
.L_9:
        /*003c*/ 	.byte	0x04, 0x11
        /*003e*/ 	.short	(.L_11 - .L_10)
	.align		4
.L_10:
        /*0040*/ 	.word	index@(reconstructDistance)
        /*0044*/ 	.word	0x00000000


	//----- nvinfo : EIATTR_MIN_STACK_SIZE
	.align		4
.L_11:
        /*0048*/ 	.byte	0x04, 0x12
        /*004a*/ 	.short	(.L_13 - .L_12)
	.align		4
.L_12:
        /*004c*/ 	.word	index@(reconstructDistance)
        /*0050*/ 	.word	0x00000000


	//----- nvinfo : EIATTR_MIN_STACK_SIZE
	.align		4
.L_13:
        /*0054*/ 	.byte	0x04, 0x12
        /*0056*/ 	.short	(.L_15 - .L_14)
	.align		4
.L_14:
        /*0058*/ 	.word	index@(matmul)
        /*005c*/ 	.word	0x00000000
.L_15:


//--------------------- .nv.compat                --------------------------
	.section	.nv.compat,"",@"SHT_CUDA_COMPAT_INFO"
	.align	4
        /*0000*/ 	.byte	0x02, 0x09, 0x00, 0x00, 0x02, 0x02, 0x01, 0x00, 0x02, 0x05, 0x05, 0x00, 0x03, 0x07, 0x01, 0x01
        /*0010*/ 	.byte	0x02, 0x03, 0x00, 0x00, 0x02, 0x06, 0x01, 0x00, 0x04, 0x0b, 0x08, 0x00, 0x01, 0x00, 0x00, 0x00
        /*0020*/ 	.byte	0x00, 0x00, 0x00, 0x00


//--------------------- .nv.info.reconstructDistance --------------------------
	.section	.nv.info.reconstructDistance,"",@"SHT_CUDA_INFO"
	.sectionflags	@""
	.align	4


	//----- nvinfo : EIATTR_CUDA_API_VERSION
	.align		4
        /*0000*/ 	.byte	0x04, 0x37
        /*0002*/ 	.short	(.L_17 - .L_16)
.L_16:
        /*0004*/ 	.word	0x00000082


	//----- nvinfo : EIATTR_KPARAM_INFO
	.align		4
.L_17:
        /*0008*/ 	.byte	0x04, 0x17
        /*000a*/ 	.short	(.L_19 - .L_18)
.L_18:
        /*000c*/ 	.word	0x00000000
        /*0010*/ 	.short	0x0007
        /*0012*/ 	.short	0x0038
        /*0014*/ 	.byte	0x00, 0xf0, 0x21, 0x00


	//----- nvinfo : EIATTR_KPARAM_INFO
	.align		4
.L_19:
        /*0018*/ 	.byte	0x04, 0x17
        /*001a*/ 	.short	(.L_21 - .L_20)
.L_20:
        /*001c*/ 	.word	0x00000000
        /*0020*/ 	.short	0x0006
        /*0022*/ 	.short	0x0030
        /*0024*/ 	.byte	0x00, 0xf5, 0x21, 0x00


	//----- nvinfo : EIATTR_KPARAM_INFO
	.align		4
.L_21:
        /*0028*/ 	.byte	0x04, 0x17
        /*002a*/ 	.short	(.L_23 - .L_22)
.L_22:
        /*002c*/ 	.word	0x00000000
        /*0030*/ 	.short	0x0005
        /*0032*/ 	.short	0x0028
        /*0034*/ 	.byte	0x00, 0xf5, 0x21, 0x00


	//----- nvinfo : EIATTR_KPARAM_INFO
	.align		4
.L_23:
        /*0038*/ 	.byte	0x04, 0x17
        /*003a*/ 	.short	(.L_25 - .L_24)
.L_24:
        /*003c*/ 	.word	0x00000000
        /*0040*/ 	.short	0x0004
        /*0042*/ 	.short	0x0020
        /*0044*/ 	.byte	0x00, 0xf5, 0x21, 0x00


	//----- nvinfo : EIATTR_KPARAM_INFO
	.align		4
.L_25:
        /*0048*/ 	.byte	0x04, 0x17
        /*004a*/ 	.short	(.L_27 - .L_26)
.L_26:
        /*004c*/ 	.word	0x00000000
        /*0050*/ 	.short	0x0003
        /*0052*/ 	.short	0x0018
        /*0054*/ 	.byte	0x00, 0xf5, 0x21, 0x00


	//----- nvinfo : EIATTR_KPARAM_INFO
	.align		4
.L_27:
        /*0058*/ 	.byte	0x04, 0x17
        /*005a*/ 	.short	(.L_29 - .L_28)
.L_28:
        /*005c*/ 	.word	0x00000000
        /*0060*/ 	.short	0x0002
        /*0062*/ 	.short	0x0010
        /*0064*/ 	.byte	0x00, 0xf5, 0x21, 0x00


	//----- nvinfo : EIATTR_KPARAM_INFO
	.align		4
.L_29:
        /*0068*/ 	.byte	0x04, 0x17
        /*006a*/ 	.short	(.L_31 - .L_30)
.L_30:
        /*006c*/ 	.word	0x00000000
        /*0070*/ 	.short	0x0001
        /*0072*/ 	.short	0x0008
        /*0074*/ 	.byte	0x00, 0xf5, 0x21, 0x00


	//----- nvinfo : EIATTR_KPARAM_INFO
	.align		4
.L_31:
        /*0078*/ 	.byte	0x04, 0x17
        /*007a*/ 	.short	(.L_33 - .L_32)
.L_32:
        /*007c*/ 	.word	0x00000000
        /*0080*/ 	.short	0x0000
        /*0082*/ 	.short	0x0000
        /*0084*/ 	.byte	0x00, 0xf5, 0x21, 0x00


	//----- nvinfo : EIATTR_SPARSE_MMA_MASK
	.align		4
.L_33:
        /*0088*/ 	.byte	0x03, 0x50
        /*008a*/ 	.short	0x0000


	//----- nvinfo : EIATTR_MAXREG_COUNT
	.align		4
        /*008c*/ 	.byte	0x03, 0x1b
        /*008e*/ 	.short	0x00ff


	//----- nvinfo : EIATTR_MERCURY_ISA_VERSION
	.align		4
        /*0090*/ 	.byte	0x03, 0x5f
        /*0092*/ 	.short	0x0101


	//----- nvinfo : EIATTR_VRC_CTA_INIT_COUNT
	.align		4
        /*0094*/ 	.byte	0x02, 0x4a
	.zero		1
	.zero		1


	//----- nvinfo : EIATTR_EXIT_INSTR_OFFSETS
	.align		4
        /*0098*/ 	.byte	0x04, 0x1c
        /*009a*/ 	.short	(.L_35 - .L_34)


	//   ....[0]....
.L_34:
        /*009c*/ 	.word	0x00000080


	//   ....[1]....
        /*00a0*/ 	.word	0x000003e0


	//----- nvinfo : EIATTR_CRS_STACK_SIZE
	.align		4
.L_35:
        /*00a4*/ 	.byte	0x04, 0x1e
        /*00a6*/ 	.short	(.L_37 - .L_36)
.L_36:
        /*00a8*/ 	.word	0x00000000


	//----- nvinfo : EIATTR_CBANK_PARAM_SIZE
	.align		4
.L_37:
        /*00ac*/ 	.byte	0x03, 0x19
        /*00ae*/ 	.short	0x0040


	//----- nvinfo : EIATTR_PARAM_CBANK
	.align		4
        /*00b0*/ 	.byte	0x04, 0x0a
        /*00b2*/ 	.short	(.L_39 - .L_38)
	.align		4
.L_38:
        /*00b4*/ 	.word	index@(.nv.constant0.reconstructDistance)
        /*00b8*/ 	.short	0x0380
        /*00ba*/ 	.short	0x0040


	//----- nvinfo : EIATTR_SW_WAR
	.align		4
.L_39:
        /*00bc*/ 	.byte	0x04, 0x36
        /*00be*/ 	.short	(.L_41 - .L_40)
.L_40:
        /*00c0*/ 	.word	0x00000008
.L_41:


//--------------------- .nv.info.matmul           --------------------------
	.section	.nv.info.matmul,"",@"SHT_CUDA_INFO"
	.sectionflags	@""
	.align	4


	//----- nvinfo : EIATTR_CUDA_API_VERSION
	.align		4
        /*0000*/ 	.byte	0x04, 0x37
        /*0002*/ 	.short	(.L_43 - .L_42)
.L_42:
        /*0004*/ 	.word	0x00000082


	//----- nvinfo : EIATTR_KPARAM_INFO
	.align		4
.L_43:
        /*0008*/ 	.byte	0x04, 0x17
        /*000a*/ 	.short	(.L_45 - .L_44)
.L_44:
        /*000c*/ 	.word	0x00000000
        /*0010*/ 	.short	0x000b
        /*0012*/ 	.short	0x0058
        /*0014*/ 	.byte	0x00, 0xf5, 0x21, 0x00


	//----- nvinfo : EIATTR_KPARAM_INFO
	.align		4
.L_45:
        /*0018*/ 	.byte	0x04, 0x17
        /*001a*/ 	.short	(.L_47 - .L_46)
.L_46:
        /*001c*/ 	.word	0x00000000
        /*0020*/ 	.short	0x000a
        /*0022*/ 	.short	0x0050
        /*0024*/ 	.byte	0x00, 0xf5, 0x21, 0x00


	//----- nvinfo : EIATTR_KPARAM_INFO
	.align		4
.L_47:
        /*0028*/ 	.byte	0x04, 0x17
        /*002a*/ 	.short	(.L_49 - .L_48)
.L_48:
        /*002c*/ 	.word	0x00000000
        /*0030*/ 	.short	0x0009
        /*0032*/ 	.short	0x0048
        /*0034*/ 	.byte	0x00, 0xf0, 0x21, 0x00


	//----- nvinfo : EIATTR_KPARAM_INFO
	.align		4
.L_49:
        /*0038*/ 	.byte	0x04, 0x17
        /*003a*/ 	.short	(.L_51 - .L_50)
.L_50:
        /*003c*/ 	.word	0x00000000
        /*0040*/ 	.short	0x0008
        /*0042*/ 	.short	0x0040
        /*0044*/ 	.byte	0x00, 0xf0, 0x21, 0x00


	//----- nvinfo : EIATTR_KPARAM_INFO
	.align		4
.L_51:
        /*0048*/ 	.byte	0x04, 0x17
        /*004a*/ 	.short	(.L_53 - .L_52)
.L_52:
        /*004c*/ 	.word	0x00000000
        /*0050*/ 	.short	0x0007
        /*0052*/ 	.short	0x0038
        /*0054*/ 	.byte	0x00, 0xf0, 0x21, 0x00


	//----- nvinfo : EIATTR_KPARAM_INFO
	.align		4
.L_53:
        /*0058*/ 	.byte	0x04, 0x17
        /*005a*/ 	.short	(.L_55 - .L_54)
.L_54:
        /*005c*/ 	.word	0x00000000
        /*0060*/ 	.short	0x0006
        /*0062*/ 	.short	0x0030
        /*0064*/ 	.byte	0x00, 0xf0, 0x21, 0x00


	//----- nvinfo : EIATTR_KPARAM_INFO
	.align		4
.L_55:
        /*0068*/ 	.byte	0x04, 0x17
        /*006a*/ 	.short	(.L_57 - .L_56)
.L_56:
        /*006c*/ 	.word	0x00000000
        /*0070*/ 	.short	0x0005
        /*0072*/ 	.short	0x0028
        /*0074*/ 	.byte	0x00, 0xf5, 0x21, 0x00


	//----- nvinfo : EIATTR_KPARAM_INFO
	.align		4
.L_57:
        /*0078*/ 	.byte	0x04, 0x17
        /*007a*/ 	.short	(.L_59 - .L_58)
.L_58:
        /*007c*/ 	.word	0x00000000
        /*0080*/ 	.short	0x0004
        /*0082*/ 	.short	0x0020
        /*0084*/ 	.byte	0x00, 0xf5, 0x21, 0x00


	//----- nvinfo : EIATTR_KPARAM_INFO
	.align		4
.L_59:
        /*0088*/ 	.byte	0x04, 0x17
        /*008a*/ 	.short	(.L_61 - .L_60)
.L_60:
        /*008c*/ 	.word	0x00000000
        /*0090*/ 	.short	0x0003
        /*0092*/ 	.short	0x0018
        /*0094*/ 	.byte	0x00, 0xf5, 0x21, 0x00


	//----- nvinfo : EIATTR_KPARAM_INFO
	.align		4
.L_61:
        /*0098*/ 	.byte	0x04, 0x17
        /*009a*/ 	.short	(.L_63 - .L_62)
.L_62:
        /*009c*/ 	.word	0x00000000
        /*00a0*/ 	.short	0x0002
        /*00a2*/ 	.short	0x0010
        /*00a4*/ 	.byte	0x00, 0xf5, 0x21, 0x00


	//----- nvinfo : EIATTR_KPARAM_INFO
	.align		4
.L_63:
        /*00a8*/ 	.byte	0x04, 0x17
        /*00aa*/ 	.short	(.L_65 - .L_64)
.L_64:
        /*00ac*/ 	.word	0x00000000
        /*00b0*/ 	.short	0x0001
        /*00b2*/ 	.short	0x0008
        /*00b4*/ 	.byte	0x00, 0xf5, 0x21, 0x00


	//----- nvinfo : EIATTR_KPARAM_INFO
	.align		4
.L_65:
        /*00b8*/ 	.byte	0x04, 0x17
        /*00ba*/ 	.short	(.L_67 - .L_66)
.L_66:
        /*00bc*/ 	.word	0x00000000
        /*00c0*/ 	.short	0x0000
        /*00c2*/ 	.short	0x0000
        /*00c4*/ 	.byte	0x00, 0xf5, 0x21, 0x00


	//----- nvinfo : EIATTR_SPARSE_MMA_MASK
	.align		4
.L_67:
        /*00c8*/ 	.byte	0x03, 0x50
        /*00ca*/ 	.short	0x0000


	//----- nvinfo : EIATTR_MAXREG_COUNT
	.align		4
        /*00cc*/ 	.byte	0x03, 0x1b
        /*00ce*/ 	.short	0x00ff


	//----- nvinfo : EIATTR_MERCURY_ISA_VERSION
	.align		4
        /*00d0*/ 	.byte	0x03, 0x5f
        /*00d2*/ 	.short	0x0101


	//----- nvinfo : EIATTR_VRC_CTA_INIT_COUNT
	.align		4
        /*00d4*/ 	.byte	0x02, 0x4a
	.zero		1
	.zero		1


	//----- nvinfo : EIATTR_EXIT_INSTR_OFFSETS
	.align		4
        /*00d8*/ 	.byte	0x04, 0x1c
        /*00da*/ 	.short	(.L_69 - .L_68)


	//   ....[0]....
.L_68:
        /*00dc*/ 	.word	0x00000080


	//   ....[1]....
        /*00e0*/ 	.word	0x00000900


	//----- nvinfo : EIATTR_CRS_STACK_SIZE
	.align		4
.L_69:
        /*00e4*/ 	.byte	0x04, 0x1e
        /*00e6*/ 	.short	(.L_71 - .L_70)
.L_70:
        /*00e8*/ 	.word	0x00000000


	//----- nvinfo : EIATTR_CBANK_PARAM_SIZE
	.align		4
.L_71:
        /*00ec*/ 	.byte	0x03, 0x19
        /*00ee*/ 	.short	0x0060


	//----- nvinfo : EIATTR_PARAM_CBANK
	.align		4
        /*00f0*/ 	.byte	0x04, 0x0a
        /*00f2*/ 	.short	(.L_73 - .L_72)
	.align		4
.L_72:
        /*00f4*/ 	.word	index@(.nv.constant0.matmul)
        /*00f8*/ 	.short	0x0380
        /*00fa*/ 	.short	0x0060


	//----- nvinfo : EIATTR_SW_WAR
	.align		4
.L_73:
        /*00fc*/ 	.byte	0x04, 0x36
        /*00fe*/ 	.short	(.L_75 - .L_74)
.L_74:
        /*0100*/ 	.word	0x00000008
.L_75:


//--------------------- .nv.callgraph             --------------------------
	.section	.nv.callgraph,"",@"SHT_CUDA_CALLGRAPH"
	.align	4
	.sectionentsize	8
	.align		4
        /*0000*/ 	.word	0x00000000
	.align		4
        /*0004*/ 	.word	0xffffffff
	.align		4
        /*0008*/ 	.word	0x00000000
	.align		4
        /*000c*/ 	.word	0xfffffffe
	.align		4
        /*0010*/ 	.word	0x00000000
	.align		4
        /*0014*/ 	.word	0xfffffffd
	.align		4
        /*0018*/ 	.word	0x00000000
	.align		4
        /*001c*/ 	.word	0xfffffffc


//--------------------- .text.reconstructDistance --------------------------
	.section	.text.reconstructDistance,"ax",@progbits
	.align	128
        .global         reconstructDistance
        .type           reconstructDistance,@function
        .size           reconstructDistance,(.L_x_17 - reconstructDistance)
        .other          reconstructDistance,@"STO_CUDA_ENTRY STV_DEFAULT"
reconstructDistance:
.text.reconstructDistance:
[----:B------:R-:W-:Y:S01]  /*0000*/  LDC R1, c[0x0][0x37c] ;  /* 0x0000df00ff017b82 */ /* 0x000fe20000000800 */
[----:B------:R-:W0:Y:S07]  /*0010*/  S2R R3, SR_TID.X ;  /* 0x0000000000037919 */ /* 0x000e2e0000002100 */
[----:B------:R-:W0:Y:S01]  /*0020*/  S2UR UR4, SR_CTAID.X ;  /* 0x00000000000479c3 */ /* 0x000e220000002500 */
[----:B------:R-:W1:Y:S07]  /*0030*/  LDCU.64 UR6, c[0x0][0x3b8] ;  /* 0x00007700ff0677ac */ /* 0x000e6e0008000a00 */
[----:B------:R-:W0:Y:S02]  /*0040*/  LDC R2, c[0x0][0x360] ;  /* 0x0000d800ff027b82 */ /* 0x000e240000000800 */
[----:B0-----:R-:W-:-:S05]  /*0050*/  IMAD R2, R2, UR4, R3 ;  /* 0x0000000402027c24 */ /* 0x001fca000f8e0203 */
[----:B-1----:R-:W-:-:S04]  /*0060*/  ISETP.GE.U32.AND P0, PT, R2, UR6, PT ;  /* 0x0000000602007c0c */ /* 0x002fc8000bf06070 */
[----:B------:R-:W-:-:S13]  /*0070*/  ISETP.GE.U32.AND.EX P0, PT, RZ, UR7, PT, P0 ;  /* 0x00000007ff007c0c */ /* 0x000fda000bf06100 */
[----:B------:R-:W-:Y:S05]  /*0080*/  @P0 EXIT ;  /* 0x000000000000094d */ /* 0x000fea0003800000 */
[----:B------:R-:W0:Y:S01]  /*0090*/  LDCU.128 UR16, c[0x0][0x3a0] ;  /* 0x00007400ff1077ac */ /* 0x000e220008000c00 */
[----:B------:R-:W-:Y:S01]  /*00a0*/  IMAD.SHL.U32 R8, R2, 0x2, RZ ;  /* 0x0000000202087824 */ /* 0x000fe200078e00ff */
[----:B------:R-:W-:Y:S01]  /*00b0*/  SHF.R.U32.HI R0, RZ, 0x1f, R2 ;  /* 0x0000001fff007819 */ /* 0x000fe20000011602 */
[----:B------:R-:W1:Y:S01]  /*00c0*/  LDCU.128 UR12, c[0x0][0x390] ;  /* 0x00007200ff0c77ac */ /* 0x000e620008000c00 */
[----:B------:R-:W2:Y:S01]  /*00d0*/  LDCU.64 UR4, c[0x0][0x358] ;  /* 0x00006b00ff0477ac */ /* 0x000ea20008000a00 */
[----:B------:R-:W3:Y:S01]  /*00e0*/  LDCU.128 UR8, c[0x0][0x380] ;  /* 0x00007000ff0877ac */ /* 0x000ee20008000c00 */
[C---:B0-----:R-:W-:Y:S02]  /*00f0*/  IADD3 R12, P1, PT, R8.reuse, UR16, RZ ;  /* 0x00000010080c7c10 */ /* 0x041fe4000ff3e0ff */
[C---:B------:R-:W-:Y:S02]  /*0100*/  IADD3 R14, P2, PT, R8.reuse, UR18, RZ ;  /* 0x00000012080e7c10 */ /* 0x040fe4000ff5e0ff */
[----:B-1----:R-:W-:-:S02]  /*0110*/  IADD3 R10, P0, PT, R8, UR14, RZ ;  /* 0x0000000e080a7c10 */ /* 0x002fc4000ff1e0ff */
[C---:B------:R-:W-:Y:S02]  /*0120*/  IADD3.X R13, PT, PT, R0.reuse, UR17, RZ, P1, !PT ;  /* 0x00000011000d7c10 */ /* 0x040fe40008ffe4ff */
[C---:B------:R-:W-:Y:S02]  /*0130*/  IADD3.X R11, PT, PT, R0.reuse, UR15, RZ, P0, !PT ;  /* 0x0000000f000b7c10 */ /* 0x040fe400087fe4ff */
[----:B------:R-:W-:Y:S02]  /*0140*/  IADD3.X R15, PT, PT, R0, UR19, RZ, P2, !PT ;  /* 0x00000013000f7c10 */ /* 0x000fe400097fe4ff */
[----:B--2---:R-:W2:Y:S04]  /*0150*/  LDG.E.U16 R13, desc[UR4][R12.64] ;  /* 0x000000040c0d7981 */ /* 0x004ea8000c1e1500 */
[----:B------:R-:W2:Y:S04]  /*0160*/  LDG.E.U16 R10, desc[UR4][R10.64] ;  /* 0x000000040a0a7981 */ /* 0x000ea8000c1e1500 */
[----:B------:R-:W2:Y:S01]  /*0170*/  LDG.E.U16 R14, desc[UR4][R14.64] ;  /* 0x000000040e0e7981 */ /* 0x000ea2000c1e1500 */
[----:B---3--:R-:W-:-:S02]  /*0180*/  IADD3 R4, P0, PT, R8, UR8, RZ ;  /* 0x0000000808047c10 */ /* 0x008fc4000ff1e0ff */
[C---:B------:R-:W-:Y:S02]  /*0190*/  IADD3 R6, P1, PT, R8.reuse, UR10, RZ ;  /* 0x0000000a08067c10 */ /* 0x040fe4000ff3e0ff */
[----:B------:R-:W-:Y:S02]  /*01a0*/  IADD3 R8, P2, PT, R8, UR12, RZ ;  /* 0x0000000c08087c10 */ /* 0x000fe4000ff5e0ff */
[C---:B------:R-:W-:Y:S02]  /*01b0*/  IADD3.X R7, PT, PT, R0.reuse, UR11, RZ, P1, !PT ;  /* 0x0000000b00077c10 */ /* 0x040fe40008ffe4ff */
[C---:B------:R-:W-:Y:S02]  /*01c0*/  IADD3.X R5, PT, PT, R0.reuse, UR9, RZ, P0, !PT ;  /* 0x0000000900057c10 */ /* 0x040fe400087fe4ff */
[----:B------:R-:W-:Y:S02]  /*01d0*/  IADD3.X R9, PT, PT, R0, UR13, RZ, P2, !PT ;  /* 0x0000000d00097c10 */ /* 0x000fe400097fe4ff */
[----:B------:R-:W3:Y:S04]  /*01e0*/  LDG.E.U16 R7, desc[UR4][R6.64] ;  /* 0x0000000406077981 */ /* 0x000ee8000c1e1500 */
[----:B------:R-:W3:Y:S04]  /*01f0*/  LDG.E.U16 R4, desc[UR4][R4.64] ;  /* 0x0000000404047981 */ /* 0x000ee8000c1e1500 */
[----:B------:R-:W3:Y:S01]  /*0200*/  LDG.E.U16 R8, desc[UR4][R8.64] ;  /* 0x0000000408087981 */ /* 0x000ee2000c1e1500 */
[----:B------:R-:W-:Y:S01]  /*0210*/  BSSY.RECONVERGENT B0, `(.L_x_0) ;  /* 0x0000016000007945 */ /* 0x000fe20003800200 */
[----:B--2---:R-:W-:-:S05]  /*0220*/  IADD3 R10, PT, PT, R14, R13, R10 ;  /* 0x0000000d0e0a7210 */ /* 0x004fca0007ffe00a */
[----:B------:R-:W-:-:S05]  /*0230*/  IMAD.HI.U32 R0, R10, 0x40045, RZ ;  /* 0x000400450a007827 */ /* 0x000fca00078e00ff */
[----:B------:R-:W-:-:S05]  /*0240*/  SHF.R.U32.HI R3, RZ, 0x2, R0 ;  /* 0x00000002ff037819 */ /* 0x000fca0000011600 */
[----:B------:R-:W-:Y:S01]  /*0250*/  IMAD R10, R3, -0xffef, R10 ;  /* 0xffff0011030a7824 */ /* 0x000fe200078e020a */
[----:B---3--:R-:W-:-:S03]  /*0260*/  IADD3 R0, PT, PT, R8, R7, R4 ;  /* 0x0000000708007210 */ /* 0x008fc60007ffe004 */
[----:B------:R-:W0:Y:S02]  /*0270*/  I2F.S16 R11, R10 ;  /* 0x0000000a000b7306 */ /* 0x000e240000101400 */
[----:B------:R-:W-:-:S05]  /*0280*/  IMAD.HI.U32 R3, R0, 0x40045, RZ ;  /* 0x0004004500037827 */ /* 0x000fca00078e00ff */
[----:B------:R-:W-:-:S05]  /*0290*/  SHF.R.U32.HI R3, RZ, 0x2, R3 ;  /* 0x00000002ff037819 */ /* 0x000fca0000011603 */
[----:B------:R-:W-:Y:S01]  /*02a0*/  IMAD R0, R3, -0xffef, R0 ;  /* 0xffff001103007824 */ /* 0x000fe200078e0200 */
[----:B0-----:R-:W0:Y:S08]  /*02b0*/  MUFU.RCP R4, R11 ;  /* 0x0000000b00047308 */ /* 0x001e300000001000 */
[----:B------:R-:W1:Y:S01]  /*02c0*/  I2F.S16 R0, R0 ;  /* 0x0000000000007306 */ /* 0x000e620000101400 */
[----:B0-----:R-:W-:-:S07]  /*02d0*/  FFMA R3, -R11, R4, 1 ;  /* 0x3f8000000b037423 */ /* 0x001fce0000000104 */
[----:B-1----:R-:W0:Y:S01]  /*02e0*/  FCHK P0, R0, R11 ;  /* 0x0000000b00007302 */ /* 0x002e220000000000 */
[----:B------:R-:W-:-:S04]  /*02f0*/  FFMA R3, R4, R3, R4 ;  /* 0x0000000304037223 */ /* 0x000fc80000000004 */
[----:B------:R-:W-:-:S04]  /*0300*/  FFMA R4, R0, R3, RZ ;  /* 0x0000000300047223 */ /* 0x000fc800000000ff */
[----:B------:R-:W-:-:S04]  /*0310*/  FFMA R5, -R11, R4, R0 ;  /* 0x000000040b057223 */ /* 0x000fc80000000100 */
[----:B------:R-:W-:Y:S01]  /*0320*/  FFMA R3, R3, R5, R4 ;  /* 0x0000000503037223 */ /* 0x000fe20000000004 */
[----:B0-----:R-:W-:Y:S06]  /*0330*/  @!P0 BRA `(.L_x_1) ;  /* 0x00000000000c8947 */ /* 0x001fec0003800000 */
[----:B------:R-:W-:-:S07]  /*0340*/  MOV R4, 0x360 ;  /* 0x0000036000047802 */ /* 0x000fce0000000f00 */
[----:B------:R-:W-:Y:S05]  /*0350*/  CALL.REL.NOINC `($__internal_0_$__cuda_sm3x_div_rn_noftz_f32_slowpath) ;  /* 0x0000000000247944 */ /* 0x000fea0003c00000 */
[----:B------:R-:W-:-:S07]  /*0360*/  IMAD.MOV.U32 R3, RZ, RZ, R0 ;  /* 0x000000ffff037224 */ /* 0x000fce00078e0000 */
.L_x_1:
[----:B------:R-:W-:Y:S05]  /*0370*/  BSYNC.RECONVERGENT B0 ;  /* 0x0000000000007941 */ /* 0x000fea0003800200 */
.L_x_0:
[----:B------:R-:W0:Y:S01]  /*0380*/  LDCU.64 UR6, c[0x0][0x3b0] ;  /* 0x00007600ff0677ac */ /* 0x000e220008000a00 */
[----:B------:R-:W-:-:S04]  /*0390*/  FADD R3, R3, -1 ;  /* 0xbf80000003037421 */ /* 0x000fc80000000000 */
[----:B------:R-:W-:Y:S01]  /*03a0*/  FMUL R3, R3, -0.5 ;  /* 0xbf00000003037820 */ /* 0x000fe20000400000 */
[----:B0-----:R-:W-:-:S04]  /*03b0*/  LEA R4, P0, R2, UR6, 0x2 ;  /* 0x0000000602047c11 */ /* 0x001fc8000f8010ff */
[----:B------:R-:W-:-:S05]  /*03c0*/  LEA.HI.X R5, R2, UR7, RZ, 0x2, P0 ;  /* 0x0000000702057c11 */ /* 0x000fca00080f14ff */
[----:B------:R-:W-:Y:S01]  /*03d0*/  STG.E desc[UR4][R4.64], R3 ;  /* 0x0000000304007986 */ /* 0x000fe2000c101904 */
[----:B------:R-:W-:Y:S05]  /*03e0*/  EXIT ;  /* 0x000000000000794d */ /* 0x000fea0003800000 */
        .weak           $__internal_0_$__cuda_sm3x_div_rn_noftz_f32_slowpath
        .type           $__internal_0_$__cuda_sm3x_div_rn_noftz_f32_slowpath,@function
        .size           $__internal_0_$__cuda_sm3x_div_rn_noftz_f32_slowpath,(.L_x_17 - $__internal_0_$__cuda_sm3x_div_rn_noftz_f32_slowpath)
$__internal_0_$__cuda_sm3x_div_rn_noftz_f32_slowpath:
[----:B------:R-:W-:Y:S01]  /*03f0*/  SHF.R.U32.HI R5, RZ, 0x17, R11 ;  /* 0x00000017ff057819 */ /* 0x000fe2000001160b */
[----:B------:R-:W-:Y:S01]  /*0400*/  BSSY.RECONVERGENT B1, `(.L_x_2) ;  /* 0x0000064000017945 */ /* 0x000fe20003800200 */
[--C-:B------:R-:W-:Y:S01]  /*0410*/  SHF.R.U32.HI R3, RZ, 0x17, R0.reuse ;  /* 0x00000017ff037819 */ /* 0x100fe20000011600 */
[----:B------:R-:W-:Y:S01]  /*0420*/  IMAD.MOV.U32 R7, RZ, RZ, R0 ;  /* 0x000000ffff077224 */ /* 0x000fe200078e0000 */
[----:B------:R-:W-:Y:S02]  /*0430*/  LOP3.LUT R6, R5, 0xff, RZ, 0xc0, !PT ;  /* 0x000000ff05067812 */ /* 0x000fe400078ec0ff */
[----:B------:R-:W-:-:S03]  /*0440*/  LOP3.LUT R5, R3, 0xff, RZ, 0xc0, !PT ;  /* 0x000000ff03057812 */ /* 0x000fc600078ec0ff */
[----:B------:R-:W-:Y:S02]  /*0450*/  VIADD R10, R6, 0xffffffff ;  /* 0xffffffff060a7836 */ /* 0x000fe40000000000 */
[----:B------:R-:W-:-:S03]  /*0460*/  VIADD R9, R5, 0xffffffff ;  /* 0xffffffff05097836 */ /* 0x000fc60000000000 */
[----:B------:R-:W-:-:S04]  /*0470*/  ISETP.GT.U32.AND P0, PT, R10, 0xfd, PT ;  /* 0x000000fd0a00780c */ /* 0x000fc80003f04070 */
[----:B------:R-:W-:-:S13]  /*0480*/  ISETP.GT.U32.OR P0, PT, R9, 0xfd, P0 ;  /* 0x000000fd0900780c */ /* 0x000fda0000704470 */
[----:B------:R-:W-:Y:S01]  /*0490*/  @!P0 IMAD.MOV.U32 R8, RZ, RZ, RZ ;  /* 0x000000ffff088224 */ /* 0x000fe200078e00ff */
[----:B------:R-:W-:Y:S06]  /*04a0*/  @!P0 BRA `(.L_x_3) ;  /* 0x0000000000608947 */ /* 0x000fec0003800000 */
[----:B------:R-:W-:Y:S01]  /*04b0*/  FSETP.GTU.FTZ.AND P0, PT, |R0|, +INF , PT ;  /* 0x7f8000000000780b */ /* 0x000fe20003f1c200 */
[----:B------:R-:W-:Y:S01]  /*04c0*/  IMAD.MOV.U32 R3, RZ, RZ, R11 ;  /* 0x000000ffff037224 */ /* 0x000fe200078e000b */
[----:B------:R-:W-:-:S04]  /*04d0*/  FSETP.GTU.FTZ.AND P1, PT, |R11|, +INF , PT ;  /* 0x7f8000000b00780b */ /* 0x000fc80003f3c200 */
[----:B------:R-:W-:-:S13]  /*04e0*/  PLOP3.LUT P0, PT, P0, P1, PT, 0xf8, 0x8f ;  /* 0x00000000008f781c */ /* 0x000fda0000703f70 */
[----:B------:R-:W-:Y:S05]  /*04f0*/  @P0 BRA `(.L_x_4) ;  /* 0x00000004004c0947 */ /* 0x000fea0003800000 */
[----:B------:R-:W-:-:S13]  /*0500*/  LOP3.LUT P0, RZ, R11, 0x7fffffff, R7, 0xc8, !PT ;  /* 0x7fffffff0bff7812 */ /* 0x000fda000780c807 */
[----:B------:R-:W-:Y:S05]  /*0510*/  @!P0 BRA `(.L_x_5) ;  /* 0x00000004003c8947 */ /* 0x000fea0003800000 */
[C---:B------:R-:W-:Y:S02]  /*0520*/  FSETP.NEU.FTZ.AND P2, PT, |R0|.reuse, +INF , PT ;  /* 0x7f8000000000780b */ /* 0x040fe40003f5d200 */
[----:B------:R-:W-:Y:S02]  /*0530*/  FSETP.NEU.FTZ.AND P1, PT, |R3|, +INF , PT ;  /* 0x7f8000000300780b */ /* 0x000fe40003f3d200 */
[----:B------:R-:W-:-:S11]  /*0540*/  FSETP.NEU.FTZ.AND P0, PT, |R0|, +INF , PT ;  /* 0x7f8000000000780b */ /* 0x000fd60003f1d200 */
[----:B------:R-:W-:Y:S05]  /*0550*/  @!P1 BRA !P2, `(.L_x_5) ;  /* 0x00000004002c9947 */ /* 0x000fea0005000000 */
[----:B------:R-:W-:-:S04]  /*0560*/  LOP3.LUT P2, RZ, R7, 0x7fffffff, RZ, 0xc0, !PT ;  /* 0x7fffffff07ff7812 */ /* 0x000fc8000784c0ff */
[----:B------:R-:W-:-:S13]  /*0570*/  PLOP3.LUT P1, PT, P1, P2, PT, 0x2f, 0xf2 ;  /* 0x0000000000f2781c */ /* 0x000fda0000f24577 */
[----:B------:R-:W-:Y:S05]  /*0580*/  @P1 BRA `(.L_x_6) ;  /* 0x0000000400181947 */ /* 0x000fea0003800000 */
[----:B------:R-:W-:-:S04]  /*0590*/  LOP3.LUT P1, RZ, R11, 0x7fffffff, RZ, 0xc0, !PT ;  /* 0x7fffffff0bff7812 */ /* 0x000fc8000782c0ff */
[----:B------:R-:W-:-:S13]  /*05a0*/  PLOP3.LUT P0, PT, P0, P1, PT, 0x2f, 0xf2 ;  /* 0x0000000000f2781c */ /* 0x000fda0000702577 */
[----:B------:R-:W-:Y:S05]  /*05b0*/  @P0 BRA `(.L_x_7) ;  /* 0x0000000400000947 */ /* 0x000fea0003800000 */
[----:B------:R-:W-:Y:S02]  /*05c0*/  ISETP.GE.AND P0, PT, R9, RZ, PT ;  /* 0x000000ff0900720c */ /* 0x000fe40003f06270 */
[----:B------:R-:W-:-:S11]  /*05d0*/  ISETP.GE.AND P1, PT, R10, RZ, PT ;  /* 0x000000ff0a00720c */ /* 0x000fd60003f26270 */
[----:B------:R-:W-:Y:S02]  /*05e0*/  @P0 IMAD.MOV.U32 R8, RZ, RZ, RZ ;  /* 0x000000ffff080224 */ /* 0x000fe400078e00ff */
[----:B------:R-:W-:Y:S01]  /*05f0*/  @!P0 FFMA R7, R0, 1.84467440737095516160e+19, RZ ;  /* 0x5f80000000078823 */ /* 0x000fe200000000ff */
[----:B------:R-:W-:Y:S02]  /*0600*/  @!P0 IMAD.MOV.U32 R8, RZ, RZ, -0x40 ;  /* 0xffffffc0ff088424 */ /* 0x000fe400078e00ff */
[----:B------:R-:W-:Y:S02]  /*0610*/  @!P1 FFMA R11, R3, 1.84467440737095516160e+19, RZ ;  /* 0x5f800000030b9823 */ /* 0x000fe400000000ff */
[----:B------:R-:W-:-:S07]  /*0620*/  @!P1 VIADD R8, R8, 0x40 ;  /* 0x0000004008089836 */ /* 0x000fce0000000000 */
.L_x_3:
[----:B------:R-:W-:Y:S01]  /*0630*/  LEA R0, R6, 0xc0800000, 0x17 ;  /* 0xc080000006007811 */ /* 0x000fe200078eb8ff */
[----:B------:R-:W-:Y:S01]  /*0640*/  VIADD R5, R5, 0xffffff81 ;  /* 0xffffff8105057836 */ /* 0x000fe20000000000 */
[----:B------:R-:W-:Y:S03]  /*0650*/  BSSY.RECONVERGENT B2, `(.L_x_8) ;  /* 0x0000035000027945 */ /* 0x000fe60003800200 */
[----:B------:R-:W-:Y:S02]  /*0660*/  IMAD.IADD R11, R11, 0x1, -R0 ;  /* 0x000000010b0b7824 */ /* 0x000fe400078e0a00 */
[C---:B------:R-:W-:Y:S01]  /*0670*/  IMAD R0, R5.reuse, -0x800000, R7 ;  /* 0xff80000005007824 */ /* 0x040fe200078e0207 */
[----:B------:R-:W-:Y:S01]  /*0680*/  IADD3 R5, PT, PT, R5, 0x7f, -R6 ;  /* 0x0000007f05057810 */ /* 0x000fe20007ffe806 */
[----:B------:R-:W0:Y:S01]  /*0690*/  MUFU.RCP R3, R11 ;  /* 0x0000000b00037308 */ /* 0x000e220000001000 */
[----:B------:R-:W-:-:S03]  /*06a0*/  FADD.FTZ R9, -R11, -RZ ;  /* 0x800000ff0b097221 */ /* 0x000fc60000010100 */
[----:B------:R-:W-:Y:S02]  /*06b0*/  IMAD.IADD R5, R5, 0x1, R8 ;  /* 0x0000000105057824 */ /* 0x000fe400078e0208 */
[----:B0-----:R-:W-:-:S04]  /*06c0*/  FFMA R10, R3, R9, 1 ;  /* 0x3f800000030a7423 */ /* 0x001fc80000000009 */
[----:B------:R-:W-:-:S04]  /*06d0*/  FFMA R12, R3, R10, R3 ;  /* 0x0000000a030c7223 */ /* 0x000fc80000000003 */
[----:B------:R-:W-:-:S04]  /*06e0*/  FFMA R3, R0, R12, RZ ;  /* 0x0000000c00037223 */ /* 0x000fc800000000ff */
[----:B------:R-:W-:-:S04]  /*06f0*/  FFMA R10, R9, R3, R0 ;  /* 0x00000003090a7223 */ /* 0x000fc80000000000 */
[----:B------:R-:W-:-:S04]  /*0700*/  FFMA R7, R12, R10, R3 ;  /* 0x0000000a0c077223 */ /* 0x000fc80000000003 */
[----:B------:R-:W-:-:S04]  /*0710*/  FFMA R10, R9, R7, R0 ;  /* 0x00000007090a7223 */ /* 0x000fc80000000000 */
[----:B------:R-:W-:-:S05]  /*0720*/  FFMA R0, R12, R10, R7 ;  /* 0x0000000a0c007223 */ /* 0x000fca0000000007 */
[----:B------:R-:W-:-:S04]  /*0730*/  SHF.R.U32.HI R3, RZ, 0x17, R0 ;  /* 0x00000017ff037819 */ /* 0x000fc80000011600 */
[----:B------:R-:W-:-:S05]  /*0740*/  LOP3.LUT R3, R3, 0xff, RZ, 0xc0, !PT ;  /* 0x000000ff03037812 */ /* 0x000fca00078ec0ff */
[----:B------:R-:W-:-:S04]  /*0750*/  IMAD.IADD R9, R3, 0x1, R5 ;  /* 0x0000000103097824 */ /* 0x000fc800078e0205 */
[----:B------:R-:W-:-:S05]  /*0760*/  VIADD R3, R9, 0xffffffff ;  /* 0xffffffff09037836 */ /* 0x000fca0000000000 */
[----:B------:R-:W-:-:S13]  /*0770*/  ISETP.GE.U32.AND P0, PT, R3, 0xfe, PT ;  /* 0x000000fe0300780c */ /* 0x000fda0003f06070 */
[----:B------:R-:W-:Y:S05]  /*0780*/  @!P0 BRA `(.L_x_9) ;  /* 0x0000000000808947 */ /* 0x000fea0003800000 */
[----:B------:R-:W-:-:S13]  /*0790*/  ISETP.GT.AND P0, PT, R9, 0xfe, PT ;  /* 0x000000fe0900780c */ /* 0x000fda0003f04270 */
[----:B------:R-:W-:Y:S05]  /*07a0*/  @P0 BRA `(.L_x_10) ;  /* 0x00000000006c0947 */ /* 0x000fea0003800000 */
[----:B------:R-:W-:-:S13]  /*07b0*/  ISETP.GE.AND P0, PT, R9, 0x1, PT ;  /* 0x000000010900780c */ /* 0x000fda0003f06270 */
[----:B------:R-:W-:Y:S05]  /*07c0*/  @P0 BRA `(.L_x_11) ;  /* 0x0000000000740947 */ /* 0x000fea0003800000 */
[----:B------:R-:W-:Y:S02]  /*07d0*/  ISETP.GE.AND P0, PT, R9, -0x18, PT ;  /* 0xffffffe80900780c */ /* 0x000fe40003f06270 */
[----:B------:R-:W-:-:S11]  /*07e0*/  LOP3.LUT R0, R0, 0x80000000, RZ, 0xc0, !PT ;  /* 0x8000000000007812 */ /* 0x000fd600078ec0ff */
[----:B------:R-:W-:Y:S05]  /*07f0*/  @!P0 BRA `(.L_x_11) ;  /* 0x0000000000688947 */ /* 0x000fea0003800000 */
[CCC-:B------:R-:W-:Y:S01]  /*0800*/  FFMA.RZ R3, R12.reuse, R10.reuse, R7.reuse ;  /* 0x0000000a0c037223 */ /* 0x1c0fe2000000c007 */
[C---:B------:R-:W-:Y:S02]  /*0810*/  VIADD R8, R9.reuse, 0x20 ;  /* 0x0000002009087836 */ /* 0x040fe40000000000 */
[CCC-:B------:R-:W-:Y:S01]  /*0820*/  FFMA.RM R6, R12.reuse, R10.reuse, R7.reuse ;  /* 0x0000000a0c067223 */ /* 0x1c0fe20000004007 */
[----:B------:R-:W-:Y:S02]  /*0830*/  ISETP.NE.AND P2, PT, R9, RZ, PT ;  /* 0x000000ff0900720c */ /* 0x000fe40003f45270 */
[----:B------:R-:W-:Y:S01]  /*0840*/  LOP3.LUT R5, R3, 0x7fffff, RZ, 0xc0, !PT ;  /* 0x007fffff03057812 */ /* 0x000fe200078ec0ff */
[----:B------:R-:W-:Y:S01]  /*0850*/  FFMA.RP R3, R12, R10, R7 ;  /* 0x0000000a0c037223 */ /* 0x000fe20000008007 */
[----:B------:R-:W-:Y:S01]  /*0860*/  IMAD.MOV R7, RZ, RZ, -R9 ;  /* 0x000000ffff077224 */ /* 0x000fe200078e0a09 */
[----:B------:R-:W-:Y:S02]  /*0870*/  ISETP.NE.AND P1, PT, R9, RZ, PT ;  /* 0x000000ff0900720c */ /* 0x000fe40003f25270 */
[----:B------:R-:W-:-:S02]  /*0880*/  LOP3.LUT R5, R5, 0x800000, RZ, 0xfc, !PT ;  /* 0x0080000005057812 */ /* 0x000fc400078efcff */
[----:B------:R-:W-:Y:S02]  /*0890*/  FSETP.NEU.FTZ.AND P0, PT, R3, R6, PT ;  /* 0x000000060300720b */ /* 0x000fe40003f1d000 */
[----:B------:R-:W-:Y:S02]  /*08a0*/  SHF.L.U32 R8, R5, R8, RZ ;  /* 0x0000000805087219 */ /* 0x000fe400000006ff */
[----:B------:R-:W-:Y:S02]  /*08b0*/  SEL R6, R7, RZ, P2 ;  /* 0x000000ff07067207 */ /* 0x000fe40001000000 */
[----:B------:R-:W-:Y:S02]  /*08c0*/  ISETP.NE.AND P1, PT, R8, RZ, P1 ;  /* 0x000000ff0800720c */ /* 0x000fe40000f25270 */
[----:B------:R-:W-:Y:S02]  /*08d0*/  SHF.R.U32.HI R6, RZ, R6, R5 ;  /* 0x00000006ff067219 */ /* 0x000fe40000011605 */
[----:B------:R-:W-:-:S02]  /*08e0*/  PLOP3.LUT P0, PT, P0, P1, PT, 0xf8, 0x8f ;  /* 0x00000000008f781c */ /* 0x000fc40000703f70 */
[----:B------:R-:W-:Y:S02]  /*08f0*/  SHF.R.U32.HI R8, RZ, 0x1, R6 ;  /* 0x00000001ff087819 */ /* 0x000fe40000011606 */
[----:B------:R-:W-:-:S04]  /*0900*/  SEL R3, RZ, 0x1, !P0 ;  /* 0x00000001ff037807 */ /* 0x000fc80004000000 */
[----:B------:R-:W-:-:S04]  /*0910*/  LOP3.LUT R3, R3, 0x1, R8, 0xf8, !PT ;  /* 0x0000000103037812 */ /* 0x000fc800078ef808 */
[----:B------:R-:W-:-:S05]  /*0920*/  LOP3.LUT R3, R3, R6, RZ, 0xc0, !PT ;  /* 0x0000000603037212 */ /* 0x000fca00078ec0ff */
[----:B------:R-:W-:-:S05]  /*0930*/  IMAD.IADD R3, R8, 0x1, R3 ;  /* 0x0000000108037824 */ /* 0x000fca00078e0203 */
[----:B------:R-:W-:Y:S01]  /*0940*/  LOP3.LUT R0, R3, R0, RZ, 0xfc, !PT ;  /* 0x0000000003007212 */ /* 0x000fe200078efcff */
[----:B------:R-:W-:Y:S06]  /*0950*/  BRA `(.L_x_11) ;  /* 0x0000000000107947 */ /* 0x000fec0003800000 */
.L_x_10:
[----:B------:R-:W-:-:S04]  /*0960*/  LOP3.LUT R0, R0, 0x80000000, RZ, 0xc0, !PT ;  /* 0x8000000000007812 */ /* 0x000fc800078ec0ff */
[----:B------:R-:W-:Y:S01]  /*0970*/  LOP3.LUT R0, R0, 0x7f800000, RZ, 0xfc, !PT ;  /* 0x7f80000000007812 */ /* 0x000fe200078efcff */
[----:B------:R-:W-:Y:S06]  /*0980*/  BRA `(.L_x_11) ;  /* 0x0000000000047947 */ /* 0x000fec0003800000 */
.L_x_9:
[----:B------:R-:W-:-:S07]  /*0990*/  IMAD R0, R5, 0x800000, R0 ;  /* 0x0080000005007824 */ /* 0x000fce00078e0200 */
.L_x_11:
[----:B------:R-:W-:Y:S05]  /*09a0*/  BSYNC.RECONVERGENT B2 ;  /* 0x0000000000027941 */ /* 0x000fea0003800200 */
.L_x_8:
[----:B------:R-:W-:Y:S05]  /*09b0*/  BRA `(.L_x_12) ;  /* 0x0000000000207947 */ /* 0x000fea0003800000 */
.L_x_7:
[----:B------:R-:W-:-:S04]  /*09c0*/  LOP3.LUT R0, R11, 0x80000000, R7, 0x48, !PT ;  /* 0x800000000b007812 */ /* 0x000fc800078e4807 */
[----:B------:R-:W-:Y:S01]  /*09d0*/  LOP3.LUT R0, R0, 0x7f800000, RZ, 0xfc, !PT ;  /* 0x7f80000000007812 */ /* 0x000fe200078efcff */
[----:B------:R-:W-:Y:S06]  /*09e0*/  BRA `(.L_x_12) ;  /* 0x0000000000147947 */ /* 0x000fec0003800000 */
.L_x_6:
[----:B------:R-:W-:Y:S01]  /*09f0*/  LOP3.LUT R0, R11, 0x80000000, R7, 0x48, !PT ;  /* 0x800000000b007812 */ /* 0x000fe200078e4807 */
[----:B------:R-:W-:Y:S06]  /*0a00*/  BRA `(.L_x_12) ;  /* 0x00000000000c7947 */ /* 0x000fec0003800000 */
.L_x_5:
[----:B------:R-:W0:Y:S01]  /*0a10*/  MUFU.RSQ R0, -QNAN ;  /* 0xffc0000000007908 */ /* 0x000e220000001400 */
[----:B------:R-:W-:Y:S05]  /*0a20*/  BRA `(.L_x_12) ;  /* 0x0000000000047947 */ /* 0x000fea0003800000 */
.L_x_4:
[----:B------:R-:W-:-:S07]  /*0a30*/  FADD.FTZ R0, R0, R3 ;  /* 0x0000000300007221 */ /* 0x000fce0000010000 */
.L_x_12:
[----:B------:R-:W-:Y:S05]  /*0a40*/  BSYNC.RECONVERGENT B1 ;  /* 0x0000000000017941 */ /* 0x000fea0003800200 */
.L_x_2:
[----:B------:R-:W-:-:S04]  /*0a50*/  IMAD.MOV.U32 R5, RZ, RZ, 0x0 ;  /* 0x00000000ff057424 */ /* 0x000fc800078e00ff */
[----:B0-----:R-:W-:Y:S05]  /*0a60*/  RET.REL.NODEC R4 `(reconstructDistance) ;  /* 0xfffffff404647950 */ /* 0x001fea0003c3ffff */
.L_x_13:
[----:B------:R-:W-:-:S00]  /*0a70*/  BRA `(.L_x_13) ;  /* 0xfffffffc00fc7947 */ /* 0x000fc0000383ffff */
[----:B------:R-:W-:-:S00]  /*0a80*/  NOP ;  /* 0x0000000000007918 */ /* 0x000fc00000000000 */
[----:B------:R-:W-:-:S00]  /*0a90*/  NOP ;  /* 0x0000000000007918 */ /* 0x000fc00000000000 */
[----:B------:R-:W-:-:S00]  /*0aa0*/  NOP ;  /* 0x0000000000007918 */ /* 0x000fc00000000000 */
[----:B------:R-:W-:-:S00]  /*0ab0*/  NOP ;  /* 0x0000000000007918 */ /* 0x000fc00000000000 */
[----:B------:R-:W-:-:S00]  /*0ac0*/  NOP ;  /* 0x0000000000007918 */ /* 0x000fc00000000000 */
[----:B------:R-:W-:-:S00]  /*0ad0*/  NOP ;  /* 0x0000000000007918 */ /* 0x000fc00000000000 */
[----:B------:R-:W-:-:S00]  /*0ae0*/  NOP ;  /* 0x0000000000007918 */ /* 0x000fc00000000000 */
[----:B------:R-:W-:-:S00]  /*0af0*/  NOP ;  /* 0x0000000000007918 */ /* 0x000fc00000000000 */
.L_x_17:


//--------------------- .text.matmul              --------------------------
	.section	.text.matmul,"ax",@progbits
	.align	128
        .global         matmul
        .type           matmul,@function
        .size           matmul,(.L_x_18 - matmul)
        .other          matmul,@"STO_CUDA_ENTRY STV_DEFAULT"
matmul:
.text.matmul:
        /* <DEDUP_REMOVED lines=9> */
[----:B------:R-:W0:Y:S01]  /*0090*/  LDCU UR4, c[0x0][0x3b4] ;  /* 0x00007680ff0477ac */ /* 0x000e220008000800 */
[----:B------:R-:W1:Y:S01]  /*00a0*/  LDCU.64 UR6, c[0x0][0x358] ;  /* 0x00006b00ff0677ac */ /* 0x000e620008000a00 */
[----:B0-----:R-:W-:-:S09]  /*00b0*/  UISETP.NE.U32.AND UP0, UPT, UR4, URZ, UPT ;  /* 0x000000ff0400728c */ /* 0x001fd2000bf05070 */
[----:B-1----:R-:W-:Y:S05]  /*00c0*/  BRA.U UP0, `(.L_x_14) ;  /* 0x0000000100607547 */ /* 0x002fea000b800000 */
[----:B------:R-:W0:Y:S01]  /*00d0*/  LDCU UR4, c[0x0][0x3b0] ;  /* 0x00007600ff0477ac */ /* 0x000e220008000800 */
[----:B------:R-:W-:Y:S01]  /*00e0*/  IMAD.MOV.U32 R9, RZ, RZ, RZ ;  /* 0x000000ffff097224 */ /* 0x000fe200078e00ff */
[----:B0-----:R-:W0:Y:S01]  /*00f0*/  I2F.U32.RP R0, UR4 ;  /* 0x0000000400007d06 */ /* 0x001e220008209000 */
[----:B------:R-:W-:-:S07]  /*0100*/  ISETP.NE.U32.AND P2, PT, RZ, UR4, PT ;  /* 0x00000004ff007c0c */ /* 0x000fce000bf45070 */
[----:B0-----:R-:W0:Y:S02]  /*0110*/  MUFU.RCP R0, R0 ;  /* 0x0000000000007308 */ /* 0x001e240000001000 */
[----:B0-----:R-:W-:-:S06]  /*0120*/  VIADD R4, R0, 0xffffffe ;  /* 0x0ffffffe00047836 */ /* 0x001fcc0000000000 */
[----:B------:R0:W1:Y:S02]  /*0130*/  F2I.FTZ.U32.TRUNC.NTZ R5, R4 ;  /* 0x0000000400057305 */ /* 0x000064000021f000 */
[----:B0-----:R-:W-:Y:S02]  /*0140*/  IMAD.MOV.U32 R4, RZ, RZ, RZ ;  /* 0x000000ffff047224 */ /* 0x001fe400078e00ff */
[----:B-1----:R-:W-:-:S04]  /*0150*/  IMAD.MOV R7, RZ, RZ, -R5 ;  /* 0x000000ffff077224 */ /* 0x002fc800078e0a05 */
[----:B------:R-:W-:-:S04]  /*0160*/  IMAD R7, R7, UR4, RZ ;  /* 0x0000000407077c24 */ /* 0x000fc8000f8e02ff */
[----:B------:R-:W-:-:S06]  /*0170*/  IMAD.HI.U32 R5, R5, R7, R4 ;  /* 0x0000000705057227 */ /* 0x000fcc00078e0004 */
[----:B------:R-:W-:-:S04]  /*0180*/  IMAD.HI.U32 R4, R5, R2, RZ ;  /* 0x0000000205047227 */ /* 0x000fc800078e00ff */
[----:B------:R-:W-:-:S04]  /*0190*/  IMAD.MOV R5, RZ, RZ, -R4 ;  /* 0x000000ffff057224 */ /* 0x000fc800078e0a04 */
[----:B------:R-:W-:-:S05]  /*01a0*/  IMAD R5, R5, UR4, R2 ;  /* 0x0000000405057c24 */ /* 0x000fca000f8e0202 */
[----:B------:R-:W-:-:S13]  /*01b0*/  ISETP.GE.U32.AND P0, PT, R5, UR4, PT ;  /* 0x0000000405007c0c */ /* 0x000fda000bf06070 */
[----:B------:R-:W-:Y:S01]  /*01c0*/  @P0 IADD3 R5, PT, PT, R5, -UR4, RZ ;  /* 0x8000000405050c10 */ /* 0x000fe2000fffe0ff */
[----:B------:R-:W-:-:S03]  /*01d0*/  @P0 VIADD R4, R4, 0x1 ;  /* 0x0000000104040836 */ /* 0x000fc60000000000 */
[----:B------:R-:W-:-:S13]  /*01e0*/  ISETP.GE.U32.AND P1, PT, R5, UR4, PT ;  /* 0x0000000405007c0c */ /* 0x000fda000bf26070 */
[----:B------:R-:W-:Y:S01]  /*01f0*/  @P1 VIADD R4, R4, 0x1 ;  /* 0x0000000104041836 */ /* 0x000fe20000000000 */
[----:B------:R-:W-:-:S05]  /*0200*/  @!P2 LOP3.LUT R4, RZ, UR4, RZ, 0x33, !PT ;  /* 0x00000004ff04ac12 */ /* 0x000fca000f8e33ff */
[----:B------:R-:W-:-:S04]  /*0210*/  IMAD.MOV R5, RZ, RZ, -R4 ;  /* 0x000000ffff057224 */ /* 0x000fc800078e0a04 */
[----:B------:R-:W-:Y:S02]  /*0220*/  IMAD R0, R5, UR4, R2 ;  /* 0x0000000405007c24 */ /* 0x000fe4000f8e0202 */
[----:B------:R-:W-:Y:S01]  /*0230*/  HFMA2 R5, -RZ, RZ, 0, 0 ;  /* 0x00000000ff057431 */ /* 0x000fe200000001ff */
[----:B------:R-:W-:Y:S06]  /*0240*/  BRA `(.L_x_15) ;  /* 0x0000000000347947 */ /* 0x000fec0003800000 */
.L_x_14:
[----:B------:R-:W-:-:S07]  /*0250*/  MOV R0, 0x270 ;  /* 0x0000027000007802 */ /* 0x000fce0000000f00 */
[----:B------:R-:W-:Y:S05]  /*0260*/  CALL.REL.NOINC `($__internal_1_$__cuda_sm20_div_u64) ;  /* 0x0000000400a87944 */ /* 0x000fea0003c00000 */
[----:B------:R-:W0:Y:S01]  /*0270*/  LDCU.64 UR4, c[0x0][0x3b0] ;  /* 0x00007600ff0477ac */ /* 0x000e220008000a00 */
[----:B------:R-:W-:Y:S01]  /*0280*/  IADD3 R9, P0, PT, RZ, -R6, RZ ;  /* 0x80000006ff097210 */ /* 0x000fe20007f1e0ff */
[----:B------:R-:W-:-:S04]  /*0290*/  IMAD.MOV.U32 R3, RZ, RZ, RZ ;  /* 0x000000ffff037224 */ /* 0x000fc800078e00ff */
[----:B------:R-:W-:-:S04]  /*02a0*/  IMAD.X R0, RZ, RZ, ~R7, P0 ;  /* 0x000000ffff007224 */ /* 0x000fc800000e0e07 */
[----:B0-----:R-:W-:Y:S02]  /*02b0*/  IMAD R0, R0, UR4, RZ ;  /* 0x0000000400007c24 */ /* 0x001fe4000f8e02ff */
[----:B------:R-:W-:-:S04]  /*02c0*/  IMAD.WIDE.U32 R4, R9, UR4, R2 ;  /* 0x0000000409047c25 */ /* 0x000fc8000f8e0002 */
[----:B------:R-:W-:Y:S02]  /*02d0*/  IMAD R9, R9, UR5, R0 ;  /* 0x0000000509097c24 */ /* 0x000fe4000f8e0200 */
[----:B------:R-:W-:Y:S01]  /*02e0*/  IMAD.MOV.U32 R0, RZ, RZ, R4 ;  /* 0x000000ffff007224 */ /* 0x000fe200078e0004 */
[----:B------:R-:W-:Y:S01]  /*02f0*/  MOV R4, R6 ;  /* 0x0000000600047202 */ /* 0x000fe20000000f00 */
[----:B------:R-:W-:Y:S02]  /*0300*/  IMAD.IADD R9, R5, 0x1, R9 ;  /* 0x0000000105097824 */ /* 0x000fe400078e0209 */
[----:B------:R-:W-:-:S07]  /*0310*/  IMAD.MOV.U32 R5, RZ, RZ, R7 ;  /* 0x000000ffff057224 */ /* 0x000fce00078e0007 */
.L_x_15:
[----:B------:R-:W0:Y:S01]  /*0320*/  LDCU.128 UR12, c[0x0][0x3a0] ;  /* 0x00007400ff0c77ac */ /* 0x000e220008000c00 */
[----:B------:R-:W-:Y:S01]  /*0330*/  IMAD.SHL.U32 R18, R4, 0x4, RZ ;  /* 0x0000000404127824 */ /* 0x000fe200078e00ff */
[C---:B------:R-:W-:Y:S01]  /*0340*/  SHF.L.U64.HI R3, R0.reuse, 0x2, R9 ;  /* 0x0000000200037819 */ /* 0x040fe20000010209 */
[----:B------:R-:W-:Y:S01]  /*0350*/  IMAD.SHL.U32 R16, R0, 0x4, RZ ;  /* 0x0000000400107824 */ /* 0x000fe200078e00ff */
[----:B------:R-:W1:Y:S01]  /*0360*/  LDCU.128 UR8, c[0x0][0x390] ;  /* 0x00007200ff0877ac */ /* 0x000e620008000c00 */
[----:B------:R-:W-:Y:S01]  /*0370*/  SHF.L.U64.HI R0, R4, 0x2, R5 ;  /* 0x0000000204007819 */ /* 0x000fe20000010205 */
[----:B------:R-:W2:Y:S01]  /*0380*/  LDCU.64 UR4, c[0x0][0x3b8] ;  /* 0x00007700ff0477ac */ /* 0x000ea20008000a00 */
[----:B------:R-:W3:Y:S01]  /*0390*/  LDCU.128 UR16, c[0x0][0x380] ;  /* 0x00007000ff1077ac */ /* 0x000ee20008000c00 */
[C---:B0-----:R-:W-:Y:S02]  /*03a0*/  IADD3 R4, P2, PT, R18.reuse, UR12, RZ ;  /* 0x0000000c12047c10 */ /* 0x041fe4000ff5e0ff */
[----:B------:R-:W-:-:S02]  /*03b0*/  IADD3 R18, P3, PT, R18, UR14, RZ ;  /* 0x0000000e12127c10 */ /* 0x000fc4000ff7e0ff */
[----:B-1----:R-:W-:Y:S02]  /*03c0*/  IADD3 R6, P0, PT, R16, UR8, RZ ;  /* 0x0000000810067c10 */ /* 0x002fe4000ff1e0ff */
[----:B------:R-:W-:Y:S02]  /*03d0*/  IADD3.X R5, PT, PT, R0, UR13, RZ, P2, !PT ;  /* 0x0000000d00057c10 */ /* 0x000fe400097fe4ff */
[----:B------:R-:W-:Y:S01]  /*03e0*/  IADD3.X R7, PT, PT, R3, UR9, RZ, P0, !PT ;  /* 0x0000000903077c10 */ /* 0x000fe200087fe4ff */
[----:B--2---:R-:W-:Y:S01]  /*03f0*/  USHF.L.U32 UR8, UR4, 0x2, URZ ;  /* 0x0000000204087899 */ /* 0x004fe200080006ff */
[----:B------:R-:W-:Y:S02]  /*0400*/  IADD3 R16, P1, PT, R16, UR10, RZ ;  /* 0x0000000a10107c10 */ /* 0x000fe4000ff3e0ff */
[----:B---3--:R-:W-:Y:S01]  /*0410*/  LEA R14, P0, R2, UR16, 0x2 ;  /* 0x00000010020e7c11 */ /* 0x008fe2000f8010ff */
[----:B------:R-:W-:Y:S01]  /*0420*/  USHF.L.U64.HI UR4, UR4, 0x2, UR5 ;  /* 0x0000000204047899 */ /* 0x000fe20008010205 */
[----:B------:R0:W2:Y:S01]  /*0430*/  LDG.E R5, desc[UR6][R4.64] ;  /* 0x0000000604057981 */ /* 0x0000a2000c1e1900 */
[----:B------:R-:W-:-:S02]  /*0440*/  IADD3.X R19, PT, PT, R0, UR15, RZ, P3, !PT ;  /* 0x0000000f00137c10 */ /* 0x000fc40009ffe4ff */
[----:B------:R-:W-:Y:S01]  /*0450*/  LEA.HI.X R15, R2, UR17, RZ, 0x2, P0 ;  /* 0x00000011020f7c11 */ /* 0x000fe200080f14ff */
[----:B------:R1:W3:Y:S01]  /*0460*/  LDG.E R0, desc[UR6][R6.64] ;  /* 0x0000000606007981 */ /* 0x0002e2000c1e1900 */
[----:B------:R-:W-:Y:S02]  /*0470*/  IADD3 R20, P0, PT, R14, UR8, RZ ;  /* 0x000000080e147c10 */ /* 0x000fe4000ff1e0ff */
[----:B------:R-:W-:Y:S01]  /*0480*/  IADD3.X R17, PT, PT, R3, UR11, RZ, P1, !PT ;  /* 0x0000000b03117c10 */ /* 0x000fe20008ffe4ff */
[----:B------:R4:W5:Y:S01]  /*0490*/  LDG.E R11, desc[UR6][R18.64] ;  /* 0x00000006120b7981 */ /* 0x000962000c1e1900 */
[----:B------:R-:W-:Y:S02]  /*04a0*/  IADD3.X R21, PT, PT, R15, UR4, RZ, P0, !PT ;  /* 0x000000040f157c10 */ /* 0x000fe400087fe4ff */
[----:B------:R-:W-:Y:S01]  /*04b0*/  IADD3 R22, P0, PT, R20, UR8, RZ ;  /* 0x0000000814167c10 */ /* 0x000fe2000ff1e0ff */
[----:B------:R-:W5:Y:S03]  /*04c0*/  LDG.E R14, desc[UR6][R14.64] ;  /* 0x000000060e0e7981 */ /* 0x000f66000c1e1900 */
[----:B------:R-:W-:Y:S01]  /*04d0*/  IADD3.X R23, PT, PT, R21, UR4, RZ, P0, !PT ;  /* 0x0000000415177c10 */ /* 0x000fe200087fe4ff */
[----:B------:R4:W5:Y:S01]  /*04e0*/  LDG.E R10, desc[UR6][R16.64] ;  /* 0x00000006100a7981 */ /* 0x000962000c1e1900 */
[----:B------:R-:W-:Y:S01]  /*04f0*/  IADD3 R24, P0, PT, R22, UR8, RZ ;  /* 0x0000000816187c10 */ /* 0x000fe2000ff1e0ff */
[----:B------:R-:W4:Y:S02]  /*0500*/  LDCU.128 UR8, c[0x0][0x3d0] ;  /* 0x00007a00ff0877ac */ /* 0x000f240008000c00 */
[----:B------:R-:W5:Y:S01]  /*0510*/  LDG.E R9, desc[UR6][R20.64] ;  /* 0x0000000614097981 */ /* 0x000f62000c1e1900 */
[----:B------:R-:W-:-:S03]  /*0520*/  IADD3.X R25, PT, PT, R23, UR4, RZ, P0, !PT ;  /* 0x0000000417197c10 */ /* 0x000fc600087fe4ff */
[----:B------:R-:W5:Y:S04]  /*0530*/  LDG.E R13, desc[UR6][R22.64] ;  /* 0x00000006160d7981 */ /* 0x000f68000c1e1900 */
[----:B------:R-:W5:Y:S01]  /*0540*/  LDG.E R12, desc[UR6][R24.64] ;  /* 0x00000006180c7981 */ /* 0x000f62000c1e1900 */
[----:B0-----:R-:W-:Y:S01]  /*0550*/  IMAD.SHL.U32 R4, R2, 0x2, RZ ;  /* 0x0000000202047824 */ /* 0x001fe200078e00ff */
[----:B-1----:R-:W-:Y:S02]  /*0560*/  SHF.R.U32.HI R6, RZ, 0x1f, R2 ;  /* 0x0000001fff067819 */ /* 0x002fe40000011602 */
[----:B------:R-:W0:Y:S02]  /*0570*/  LDC.64 R2, c[0x0][0x3c0] ;  /* 0x0000f000ff027b82 */ /* 0x000e240000000a00 */
[----:B----4-:R-:W-:-:S02]  /*0580*/  IADD3 R18, P0, PT, R4, UR8, RZ ;  /* 0x0000000804127c10 */ /* 0x010fc4000ff1e0ff */
[----:B------:R-:W-:Y:S02]  /*0590*/  IADD3 R26, P1, PT, R4, UR10, RZ ;  /* 0x0000000a041a7c10 */ /* 0x000fe4000ff3e0ff */
[C---:B------:R-:W-:Y:S02]  /*05a0*/  IADD3.X R19, PT, PT, R6.reuse, UR9, RZ, P0, !PT ;  /* 0x0000000906137c10 */ /* 0x040fe400087fe4ff */
[----:B------:R-:W-:-:S03]  /*05b0*/  IADD3.X R27, PT, PT, R6, UR11, RZ, P1, !PT ;  /* 0x0000000b061b7c10 */ /* 0x000fc60008ffe4ff */
[----:B------:R-:W4:Y:S04]  /*05c0*/  LDG.E.U16 R8, desc[UR6][R18.64] ;  /* 0x0000000612087981 */ /* 0x000f28000c1e1500 */
[----:B------:R-:W4:Y:S01]  /*05d0*/  LDG.E.U16 R7, desc[UR6][R26.64] ;  /* 0x000000061a077981 */ /* 0x000f22000c1e1500 */
[----:B0-----:R-:W-:Y:S01]  /*05e0*/  IMAD R17, R3, -0x40004000, RZ ;  /* 0xbfffc00003117824 */ /* 0x001fe200078e02ff */
[----:B--2---:R-:W-:-:S05]  /*05f0*/  LEA R5, R2, R5, 0x7 ;  /* 0x0000000502057211 */ /* 0x004fca00078e38ff */
[----:B---3--:R-:W-:Y:S02]  /*0600*/  IMAD.IADD R15, R0, 0x1, R5 ;  /* 0x00000001000f7824 */ /* 0x008fe400078e0205 */
[----:B-----5:R-:W-:Y:S02]  /*0610*/  IMAD R11, R2, 0x80, R11 ;  /* 0x00000080020b7824 */ /* 0x020fe400078e020b */
[----:B------:R-:W-:Y:S02]  /*0620*/  IMAD R14, R15, 0x80, R14 ;  /* 0x000000800f0e7824 */ /* 0x000fe400078e020e */
[----:B------:R-:W-:Y:S01]  /*0630*/  IMAD.MOV.U32 R15, RZ, RZ, RZ ;  /* 0x000000ffff0f7224 */ /* 0x000fe200078e00ff */
[----:B------:R-:W-:Y:S01]  /*0640*/  IADD3 R0, PT, PT, R0, R11, RZ ;  /* 0x0000000b00007210 */ /* 0x000fe20007ffe0ff */
[C---:B------:R-:W-:Y:S02]  /*0650*/  IMAD.IADD R16, R10.reuse, 0x1, R5 ;  /* 0x000000010a107824 */ /* 0x040fe400078e0205 */
[----:B------:R-:W-:-:S02]  /*0660*/  IMAD.IADD R5, R10, 0x1, R11 ;  /* 0x000000010a057824 */ /* 0x000fc400078e020b */
[----:B------:R-:W-:Y:S01]  /*0670*/  IMAD.WIDE.U32 R14, R2, -0x40004000, R14 ;  /* 0xbfffc000020e7825 */ /* 0x000fe200078e000e */
[----:B------:R-:W0:Y:S01]  /*0680*/  LDC.64 R10, c[0x0][0x3c8] ;  /* 0x0000f200ff0a7b82 */ /* 0x000e220000000a00 */
[----:B------:R-:W-:Y:S02]  /*0690*/  LEA R0, R0, R9, 0x7 ;  /* 0x0000000900007211 */ /* 0x000fe400078e38ff */
[----:B------:R-:W-:Y:S01]  /*06a0*/  IMAD R13, R16, 0x80, R13 ;  /* 0x00000080100d7824 */ /* 0x000fe200078e020d */
[----:B------:R-:W-:Y:S01]  /*06b0*/  IADD3 R15, PT, PT, R15, -R2, R17 ;  /* 0x800000020f0f7210 */ /* 0x000fe20007ffe011 */
[C---:B------:R-:W-:Y:S02]  /*06c0*/  IMAD.SHL.U32 R9, R2.reuse, 0x8000, RZ ;  /* 0x0000800002097824 */ /* 0x040fe400078e00ff */
[----:B------:R-:W-:Y:S01]  /*06d0*/  IMAD R5, R5, 0x80, R12 ;  /* 0x0000008005057824 */ /* 0x000fe200078e020c */
[----:B------:R-:W-:Y:S02]  /*06e0*/  SHF.L.U64.HI R2, R2, 0xf, R3 ;  /* 0x0000000f02027819 */ /* 0x000fe40000010203 */
[----:B------:R-:W-:Y:S01]  /*06f0*/  IADD3 R13, P0, P1, R13, R0, -R9 ;  /* 0x000000000d0d7210 */ /* 0x000fe2000791e809 */
[----:B------:R-:W-:-:S03]  /*0700*/  IMAD.WIDE.U32 R14, R5, 0x10000, R14 ;  /* 0x00010000050e7825 */ /* 0x000fc600078e000e */
[----:B------:R-:W-:Y:S02]  /*0710*/  IADD3.X R2, PT, PT, RZ, RZ, ~R2, P0, P1 ;  /* 0x000000ffff027210 */ /* 0x000fe400007e2c02 */
[----:B------:R-:W-:-:S04]  /*0720*/  LEA R0, P0, R13, R14, 0x8 ;  /* 0x0000000e0d007211 */ /* 0x000fc800078040ff */
[----:B------:R-:W-:-:S05]  /*0730*/  LEA.HI.X R15, R13, R15, R2, 0x8, P0 ;  /* 0x0000000f0d0f7211 */ /* 0x000fca00000f4402 */
[----:B0-----:R-:W-:-:S04]  /*0740*/  IMAD R15, R15, R10, RZ ;  /* 0x0000000a0f0f7224 */ /* 0x001fc800078e02ff */
[C---:B------:R-:W-:Y:S02]  /*0750*/  IMAD R5, R0.reuse, R11, R15 ;  /* 0x0000000b00057224 */ /* 0x040fe400078e020f */
[----:B------:R-:W-:-:S05]  /*0760*/  IMAD.WIDE.U32 R10, R0, R10, RZ ;  /* 0x0000000a000a7225 */ /* 0x000fca00078e00ff */
[----:B------:R-:W-:-:S05]  /*0770*/  IADD3 R5, PT, PT, R11, R5, RZ ;  /* 0x000000050b057210 */ /* 0x000fca0007ffe0ff */
[----:B------:R-:W-:-:S04]  /*0780*/  IMAD.WIDE.U32 R2, R5, 0x226648cb, RZ ;  /* 0x226648cb05027825 */ /* 0x000fc800078e00ff */
[----:B------:R-:W-:-:S04]  /*0790*/  IMAD.WIDE.U32 R12, P0, R10, 0x20022024, R2 ;  /* 0x200220240a0c7825 */ /* 0x000fc80007800002 */
[----:B------:R-:W-:-:S04]  /*07a0*/  IMAD.WIDE.U32 R2, R10, 0x226648cb, RZ ;  /* 0x226648cb0a027825 */ /* 0x000fc800078e00ff */
[----:B------:R-:W-:Y:S01]  /*07b0*/  IMAD.X R15, RZ, RZ, RZ, P0 ;  /* 0x000000ffff0f7224 */ /* 0x000fe200000e06ff */
[----:B------:R-:W-:Y:S01]  /*07c0*/  IADD3 RZ, P0, PT, R3, R12, RZ ;  /* 0x0000000c03ff7210 */ /* 0x000fe20007f1e0ff */
[----:B------:R-:W-:-:S04]  /*07d0*/  IMAD.MOV.U32 R14, RZ, RZ, R13 ;  /* 0x000000ffff0e7224 */ /* 0x000fc800078e000d */
[C---:B------:R-:W-:Y:S01]  /*07e0*/  IMAD.WIDE.U32.X R2, R5.reuse, 0x20022024, R14, P0 ;  /* 0x2002202405027825 */ /* 0x040fe200000e040e */
[----:B------:R-:W-:Y:S02]  /*07f0*/  ISETP.LT.AND P1, PT, R5, RZ, PT ;  /* 0x000000ff0500720c */ /* 0x000fe40003f21270 */
[----:B------:R-:W-:-:S04]  /*0800*/  IADD3 R9, P0, PT, R2, -0x226648cb, RZ ;  /* 0xdd99b73502097810 */ /* 0x000fc80007f1e0ff */
[----:B------:R-:W-:Y:S02]  /*0810*/  IADD3.X R5, PT, PT, R3, -0x20022025, RZ, P0, !PT ;  /* 0xdffddfdb03057810 */ /* 0x000fe400007fe4ff */
[----:B------:R-:W-:Y:S02]  /*0820*/  SEL R0, R9, R2, P1 ;  /* 0x0000000209007207 */ /* 0x000fe40000800000 */
[----:B------:R-:W-:-:S04]  /*0830*/  SEL R2, R5, R3, P1 ;  /* 0x0000000305027207 */ /* 0x000fc80000800000 */
[----:B------:R-:W-:-:S04]  /*0840*/  SHF.R.S64 R3, R0, 0xd, R2 ;  /* 0x0000000d00037819 */ /* 0x000fc80000001002 */
[----:B------:R-:W-:-:S05]  /*0850*/  LEA.HI R3, R2, R3, RZ, 0x1 ;  /* 0x0000000302037211 */ /* 0x000fca00078f08ff */
[----:B------:R-:W-:-:S05]  /*0860*/  IMAD R3, R3, -0xffef, R10 ;  /* 0xffff001103037824 */ /* 0x000fca00078e020a */
[----:B------:R-:W-:-:S04]  /*0870*/  LOP3.LUT R3, R3, 0xffff, RZ, 0xc0, !PT ;  /* 0x0000ffff03037812 */ /* 0x000fc800078ec0ff */
[----:B----4-:R-:W-:-:S05]  /*0880*/  IADD3 R3, PT, PT, R3, R8, -R7 ;  /* 0x0000000803037210 */ /* 0x010fca0007ffe807 */
[----:B------:R-:W-:-:S04]  /*0890*/  VIADD R3, R3, 0xffef ;  /* 0x0000ffef03037836 */ /* 0x000fc80000000000 */
[----:B------:R-:W-:Y:S01]  /*08a0*/  IMAD.HI.U32 R0, R3, -0x7ff77f6f, RZ ;  /* 0x8008809103007827 */ /* 0x000fe200078e00ff */
[----:B------:R-:W-:-:S04]  /*08b0*/  IADD3 R4, P0, PT, R4, UR18, RZ ;  /* 0x0000001204047c10 */ /* 0x000fc8000ff1e0ff */
[----:B------:R-:W-:Y:S02]  /*08c0*/  SHF.R.U32.HI R0, RZ, 0xf, R0 ;  /* 0x0000000fff007819 */ /* 0x000fe40000011600 */
[----:B------:R-:W-:-:S03]  /*08d0*/  IADD3.X R5, PT, PT, R6, UR19, RZ, P0, !PT ;  /* 0x0000001306057c10 */ /* 0x000fc600087fe4ff */
[----:B------:R-:W-:-:S05]  /*08e0*/  IMAD R3, R0, -0xffef, R3 ;  /* 0xffff001100037824 */ /* 0x000fca00078e0203 */
[----:B------:R-:W-:Y:S01]  /*08f0*/  STG.E.U16 desc[UR6][R4.64], R3 ;  /* 0x0000000304007986 */ /* 0x000fe2000c101506 */
[----:B------:R-:W-:Y:S05]  /*0900*/  EXIT ;  /* 0x000000000000794d */ /* 0x000fea0003800000 */
        .weak           $__internal_1_$__cuda_sm20_div_u64
        .type           $__internal_1_$__cuda_sm20_div_u64,@function
        .size           $__internal_1_$__cuda_sm20_div_u64,(.L_x_18 - $__internal_1_$__cuda_sm20_div_u64)
$__internal_1_$__cuda_sm20_div_u64:
[----:B------:R-:W0:Y:S01]  /*0910*/  LDCU.64 UR4, c[0x0][0x3b0] ;  /* 0x00007600ff0477ac */ /* 0x000e220008000a00 */
[----:B------:R-:W1:Y:S01]  /*0920*/  LDC.64 R4, c[0x0][0x3b0] ;  /* 0x0000ec00ff047b82 */ /* 0x000e620000000a00 */
[----:B0-----:R-:W0:Y:S08]  /*0930*/  I2F.U64.RP R10, UR4 ;  /* 0x00000004000a7d12 */ /* 0x001e300008309000 */
[----:B0-----:R-:W0:Y:S02]  /*0940*/  MUFU.RCP R10, R10 ;  /* 0x0000000a000a7308 */ /* 0x001e240000001000 */
[----:B0-----:R-:W-:-:S06]  /*0950*/  IADD3 R6, PT, PT, R10, 0x1ffffffe, RZ ;  /* 0x1ffffffe0a067810 */ /* 0x001fcc0007ffe0ff */
[----:B------:R-:W1:Y:S02]  /*0960*/  F2I.U64.TRUNC R6, R6 ;  /* 0x0000000600067311 */ /* 0x000e64000020d800 */
[----:B-1----:R-:W-:-:S04]  /*0970*/  IMAD.WIDE.U32 R8, R6, R4, RZ ;  /* 0x0000000406087225 */ /* 0x002fc800078e00ff */
[----:B------:R-:W-:Y:S01]  /*0980*/  IMAD R9, R6, R5, R9 ;  /* 0x0000000506097224 */ /* 0x000fe200078e0209 */
[----:B------:R-:W-:-:S03]  /*0990*/  IADD3 R11, P0, PT, RZ, -R8, RZ ;  /* 0x80000008ff0b7210 */ /* 0x000fc60007f1e0ff */
[----:B------:R-:W-:Y:S02]  /*09a0*/  IMAD R9, R7, R4, R9 ;  /* 0x0000000407097224 */ /* 0x000fe400078e0209 */
[----:B------:R-:W-:-:S04]  /*09b0*/  IMAD.HI.U32 R8, R6, R11, RZ ;  /* 0x0000000b06087227 */ /* 0x000fc800078e00ff */
[----:B------:R-:W-:Y:S02]  /*09c0*/  IMAD.X R13, RZ, RZ, ~R9, P0 ;  /* 0x000000ffff0d7224 */ /* 0x000fe400000e0e09 */
[----:B------:R-:W-:Y:S02]  /*09d0*/  IMAD.MOV.U32 R9, RZ, RZ, R6 ;  /* 0x000000ffff097224 */ /* 0x000fe400078e0006 */
[-C--:B------:R-:W-:Y:S02]  /*09e0*/  IMAD R15, R7, R13.reuse, RZ ;  /* 0x0000000d070f7224 */ /* 0x080fe400078e02ff */
[----:B------:R-:W-:-:S04]  /*09f0*/  IMAD.WIDE.U32 R8, P0, R6, R13, R8 ;  /* 0x0000000d06087225 */ /* 0x000fc80007800008 */
[----:B------:R-:W-:-:S04]  /*0a00*/  IMAD.HI.U32 R13, R7, R13, RZ ;  /* 0x0000000d070d7227 */ /* 0x000fc800078e00ff */
[----:B------:R-:W-:-:S05]  /*0a10*/  IMAD.HI.U32 R8, P1, R7, R11, R8 ;  /* 0x0000000b07087227 */ /* 0x000fca0007820008 */
[----:B------:R-:W-:Y:S01]  /*0a20*/  IADD3 R9, P2, PT, R15, R8, RZ ;  /* 0x000000080f097210 */ /* 0x000fe20007f5e0ff */
[----:B------:R-:W-:-:S04]  /*0a30*/  IMAD.X R8, R13, 0x1, R7, P0 ;  /* 0x000000010d087824 */ /* 0x000fc800000e0607 */
[----:B------:R-:W-:Y:S01]  /*0a40*/  IMAD.WIDE.U32 R6, R9, R4, RZ ;  /* 0x0000000409067225 */ /* 0x000fe200078e00ff */
[----:B------:R-:W-:-:S03]  /*0a50*/  IADD3.X R11, PT, PT, RZ, RZ, R8, P2, P1 ;  /* 0x000000ffff0b7210 */ /* 0x000fc600017e2408 */
[----:B------:R-:W-:Y:S01]  /*0a60*/  IMAD R7, R9, R5, R7 ;  /* 0x0000000509077224 */ /* 0x000fe200078e0207 */
[----:B------:R-:W-:-:S03]  /*0a70*/  IADD3 R13, P0, PT, RZ, -R6, RZ ;  /* 0x80000006ff0d7210 */ /* 0x000fc60007f1e0ff */
[----:B------:R-:W-:Y:S02]  /*0a80*/  IMAD R7, R11, R4, R7 ;  /* 0x000000040b077224 */ /* 0x000fe400078e0207 */
[----:B------:R-:W-:-:S03]  /*0a90*/  IMAD.HI.U32 R8, R9, R13, RZ ;  /* 0x0000000d09087227 */ /* 0x000fc600078e00ff */
[----:B------:R-:W-:Y:S01]  /*0aa0*/  IADD3.X R6, PT, PT, RZ, ~R7, RZ, P0, !PT ;  /* 0x80000007ff067210 */ /* 0x000fe200007fe4ff */
[----:B------:R-:W-:-:S04]  /*0ab0*/  IMAD.MOV.U32 R7, RZ, RZ, RZ ;  /* 0x000000ffff077224 */ /* 0x000fc800078e00ff */
[----:B------:R-:W-:-:S04]  /*0ac0*/  IMAD.WIDE.U32 R8, P0, R9, R6, R8 ;  /* 0x0000000609087225 */ /* 0x000fc80007800008 */
[C---:B------:R-:W-:Y:S02]  /*0ad0*/  IMAD R10, R11.reuse, R6, RZ ;  /* 0x000000060b0a7224 */ /* 0x040fe400078e02ff */
[----:B------:R-:W-:-:S04]  /*0ae0*/  IMAD.HI.U32 R9, P1, R11, R13, R8 ;  /* 0x0000000d0b097227 */ /* 0x000fc80007820008 */
[----:B------:R-:W-:Y:S01]  /*0af0*/  IMAD.HI.U32 R8, R11, R6, RZ ;  /* 0x000000060b087227 */ /* 0x000fe200078e00ff */
[----:B------:R-:W-:-:S03]  /*0b00*/  IADD3 R9, P2, PT, R10, R9, RZ ;  /* 0x000000090a097210 */ /* 0x000fc60007f5e0ff */
[----:B------:R-:W-:Y:S02]  /*0b10*/  IMAD.X R11, R8, 0x1, R11, P0 ;  /* 0x00000001080b7824 */ /* 0x000fe400000e060b */
[----:B------:R-:W-:-:S03]  /*0b20*/  IMAD.HI.U32 R6, R9, R2, RZ ;  /* 0x0000000209067227 */ /* 0x000fc600078e00ff */
[----:B------:R-:W-:Y:S01]  /*0b30*/  IADD3.X R11, PT, PT, RZ, RZ, R11, P2, P1 ;  /* 0x000000ffff0b7210 */ /* 0x000fe200017e240b */
[----:B------:R-:W-:-:S04]  /*0b40*/  IMAD.WIDE.U32 R6, RZ, R9, R6 ;  /* 0x00000009ff067225 */ /* 0x000fc800078e0006 */
[----:B------:R-:W-:-:S04]  /*0b50*/  IMAD.HI.U32 R6, P0, R11, R2, R6 ;  /* 0x000000020b067227 */ /* 0x000fc80007800006 */
[----:B------:R-:W-:Y:S01]  /*0b60*/  IMAD.X R8, RZ, RZ, RZ, P0 ;  /* 0x000000ffff087224 */ /* 0x000fe200000e06ff */
[----:B------:R-:W-:-:S04]  /*0b70*/  IADD3 R9, P1, PT, RZ, R6, RZ ;  /* 0x00000006ff097210 */ /* 0x000fc80007f3e0ff */
[----:B------:R-:W-:Y:S01]  /*0b80*/  IADD3.X R11, PT, PT, RZ, R8, RZ, P1, !PT ;  /* 0x00000008ff0b7210 */ /* 0x000fe20000ffe4ff */
[----:B------:R-:W-:-:S04]  /*0b90*/  IMAD.WIDE.U32 R6, R9, R4, RZ ;  /* 0x0000000409067225 */ /* 0x000fc800078e00ff */
[C---:B------:R-:W-:Y:S01]  /*0ba0*/  IMAD R7, R9.reuse, R5, R7 ;  /* 0x0000000509077224 */ /* 0x040fe200078e0207 */
[----:B------:R-:W-:Y:S02]  /*0bb0*/  IADD3 R13, P1, PT, -R6, R2, RZ ;  /* 0x00000002060d7210 */ /* 0x000fe40007f3e1ff */
[----:B------:R-:W-:Y:S01]  /*0bc0*/  IADD3 R6, P2, PT, R9, 0x1, RZ ;  /* 0x0000000109067810 */ /* 0x000fe20007f5e0ff */
[-C--:B------:R-:W-:Y:S01]  /*0bd0*/  IMAD R7, R11, R4.reuse, R7 ;  /* 0x000000040b077224 */ /* 0x080fe200078e0207 */
[----:B------:R-:W-:-:S03]  /*0be0*/  ISETP.GE.U32.AND P0, PT, R13, R4, PT ;  /* 0x000000040d00720c */ /* 0x000fc60003f06070 */
[----:B------:R-:W-:Y:S01]  /*0bf0*/  IMAD.X R12, RZ, RZ, ~R7, P1 ;  /* 0x000000ffff0c7224 */ /* 0x000fe200008e0e07 */
[----:B------:R-:W-:Y:S01]  /*0c00*/  IADD3 R7, P1, PT, R13, -R4, RZ ;  /* 0x800000040d077210 */ /* 0x000fe20007f3e0ff */
[----:B------:R-:W-:-:S03]  /*0c10*/  IMAD.X R8, RZ, RZ, R11, P2 ;  /* 0x000000ffff087224 */ /* 0x000fc600010e060b */
[C---:B------:R-:W-:Y:S01]  /*0c20*/  ISETP.GE.U32.AND.EX P0, PT, R12.reuse, R5, PT, P0 ;  /* 0x000000050c00720c */ /* 0x040fe20003f06100 */
[----:B------:R-:W-:Y:S01]  /*0c30*/  IMAD.X R10, R12, 0x1, ~R5, P1 ;  /* 0x000000010c0a7824 */ /* 0x000fe200008e0e05 */
[----:B------:R-:W-:Y:S02]  /*0c40*/  ISETP.NE.U32.AND P1, PT, R4, RZ, PT ;  /* 0x000000ff0400720c */ /* 0x000fe40003f25070 */
[----:B------:R-:W-:Y:S02]  /*0c50*/  SEL R7, R7, R13, P0 ;  /* 0x0000000d07077207 */ /* 0x000fe40000000000 */
[----:B------:R-:W-:Y:S02]  /*0c60*/  SEL R9, R6, R9, P0 ;  /* 0x0000000906097207 */ /* 0x000fe40000000000 */
[----:B------:R-:W-:Y:S02]  /*0c70*/  SEL R10, R10, R12, P0 ;  /* 0x0000000c0a0a7207 */ /* 0x000fe40000000000 */
[----:B------:R-:W-:-:S02]  /*0c80*/  SEL R8, R8, R11, P0 ;  /* 0x0000000b08087207 */ /* 0x000fc40000000000 */
[----:B------:R-:W-:Y:S01]  /*0c90*/  ISETP.GE.U32.AND P0, PT, R7, R4, PT ;  /* 0x000000040700720c */ /* 0x000fe20003f06070 */
[----:B------:R-:W-:Y:S01]  /*0ca0*/  IMAD.MOV.U32 R4, RZ, RZ, R0 ;  /* 0x000000ffff047224 */ /* 0x000fe200078e0000 */
[----:B------:R-:W-:Y:S02]  /*0cb0*/  IADD3 R6, P2, PT, R9, 0x1, RZ ;  /* 0x0000000109067810 */ /* 0x000fe40007f5e0ff */
[----:B------:R-:W-:Y:S02]  /*0cc0*/  ISETP.GE.U32.AND.EX P0, PT, R10, R5, PT, P0 ;  /* 0x000000050a00720c */ /* 0x000fe40003f06100 */
[----:B------:R-:W-:Y:S02]  /*0cd0*/  IADD3.X R7, PT, PT, RZ, R8, RZ, P2, !PT ;  /* 0x00000008ff077210 */ /* 0x000fe400017fe4ff */
[----:B------:R-:W-:Y:S01]  /*0ce0*/  ISETP.NE.AND.EX P1, PT, R5, RZ, PT, P1 ;  /* 0x000000ff0500720c */ /* 0x000fe20003f25310 */
[----:B------:R-:W-:Y:S01]  /*0cf0*/  IMAD.MOV.U32 R5, RZ, RZ, 0x0 ;  /* 0x00000000ff057424 */ /* 0x000fe200078e00ff */
[----:B------:R-:W-:-:S02]  /*0d00*/  SEL R6, R6, R9, P0 ;  /* 0x0000000906067207 */ /* 0x000fc40000000000 */
[----:B------:R-:W-:Y:S02]  /*0d10*/  SEL R7, R7, R8, P0 ;  /* 0x0000000807077207 */ /* 0x000fe40000000000 */
[----:B------:R-:W-:Y:S02]  /*0d20*/  SEL R6, R6, 0xffffffff, P1 ;  /* 0xffffffff06067807 */ /* 0x000fe40000800000 */
[----:B------:R-:W-:Y:S01]  /*0d30*/  SEL R7, R7, 0xffffffff, P1 ;  /* 0xffffffff07077807 */ /* 0x000fe20000800000 */
[----:B------:R-:W-:Y:S06]  /*0d40*/  RET.REL.NODEC R4 `(matmul) ;  /* 0xfffffff004ac7950 */ /* 0x000fec0003c3ffff */
.L_x_16:
        /* <DEDUP_REMOVED lines=11> */
.L_x_18:


//--------------------- .nv.shared.reserved.0     --------------------------
	.section	.nv.shared.reserved.0,"aw",@nobits
	.weak		__nv_reservedSMEM_offset_0_alias
	.size		__nv_reservedSMEM_offset_0_alias, 0, 64
	.other		__nv_reservedSMEM_offset_0_alias,@"STO_CUDA_RESERVED_SHARED STV_DEFAULT"
__nv_reservedSMEM_offset_0_alias:
	.zero		0
	.zero		64


//--------------------- .nv.constant0.reconstructDistance --------------------------
	.section	.nv.constant0.reconstructDistance,"a",@progbits
	.sectionflags	@""
	.align	4
.nv.constant0.reconstructDistance:
	.zero		960


//--------------------- .nv.constant0.matmul      --------------------------
	.section	.nv.constant0.matmul,"a",@progbits
	.sectionflags	@""
	.align	4
.nv.constant0.matmul:
	.zero		992


//--------------------- SYMBOLS --------------------------

	.type		.nv.reservedSmem.offset0,@object
	.size		.nv.reservedSmem.offset0,0x4
